//
// Generated by NVIDIA NVVM Compiler
//
// Compiler Build ID: CL-36424714
// Cuda compilation tools, release 13.0, V13.0.88
// Based on NVVM 20.0.0
//

.version 9.0
.target sm_100
.address_size 64

	// .globl	_ZN22gemm_computational_opt5sgemmILi128ELi128ELi8ELi8ELi8EEEvPfS1_S1_iiiff
// _ZZN22gemm_computational_opt5sgemmILi128ELi128ELi8ELi8ELi8EEEvPfS1_S1_iiiffE8shared_a has been demoted
// _ZZN22gemm_computational_opt5sgemmILi128ELi128ELi8ELi8ELi8EEEvPfS1_S1_iiiffE8shared_b has been demoted

.visible .entry _ZN22gemm_computational_opt5sgemmILi128ELi128ELi8ELi8ELi8EEEvPfS1_S1_iiiff(
	.param .u64 .ptr .align 1 _ZN22gemm_computational_opt5sgemmILi128ELi128ELi8ELi8ELi8EEEvPfS1_S1_iiiff_param_0,
	.param .u64 .ptr .align 1 _ZN22gemm_computational_opt5sgemmILi128ELi128ELi8ELi8ELi8EEEvPfS1_S1_iiiff_param_1,
	.param .u64 .ptr .align 1 _ZN22gemm_computational_opt5sgemmILi128ELi128ELi8ELi8ELi8EEEvPfS1_S1_iiiff_param_2,
	.param .u32 _ZN22gemm_computational_opt5sgemmILi128ELi128ELi8ELi8ELi8EEEvPfS1_S1_iiiff_param_3,
	.param .u32 _ZN22gemm_computational_opt5sgemmILi128ELi128ELi8ELi8ELi8EEEvPfS1_S1_iiiff_param_4,
	.param .u32 _ZN22gemm_computational_opt5sgemmILi128ELi128ELi8ELi8ELi8EEEvPfS1_S1_iiiff_param_5,
	.param .f32 _ZN22gemm_computational_opt5sgemmILi128ELi128ELi8ELi8ELi8EEEvPfS1_S1_iiiff_param_6,
	.param .f32 _ZN22gemm_computational_opt5sgemmILi128ELi128ELi8ELi8ELi8EEEvPfS1_S1_iiiff_param_7
)
{
	.reg .pred 	%p<3>;
	.reg .b32 	%r<77>;
	.reg .b32 	%f<1135>;
	.reg .b64 	%rd<64>;
	// demoted variable
	.shared .align 4 .b8 _ZZN22gemm_computational_opt5sgemmILi128ELi128ELi8ELi8ELi8EEEvPfS1_S1_iiiffE8shared_a[8192];
	// demoted variable
	.shared .align 4 .b8 _ZZN22gemm_computational_opt5sgemmILi128ELi128ELi8ELi8ELi8EEEvPfS1_S1_iiiffE8shared_b[8192];
	ld.param.u64 	%rd2, [_ZN22gemm_computational_opt5sgemmILi128ELi128ELi8ELi8ELi8EEEvPfS1_S1_iiiff_param_0];
	ld.param.u64 	%rd3, [_ZN22gemm_computational_opt5sgemmILi128ELi128ELi8ELi8ELi8EEEvPfS1_S1_iiiff_param_1];
	ld.param.u32 	%r7, [_ZN22gemm_computational_opt5sgemmILi128ELi128ELi8ELi8ELi8EEEvPfS1_S1_iiiff_param_4];
	ld.param.u32 	%r8, [_ZN22gemm_computational_opt5sgemmILi128ELi128ELi8ELi8ELi8EEEvPfS1_S1_iiiff_param_5];
	cvta.to.global.u64 	%rd4, %rd2;
	cvta.to.global.u64 	%rd5, %rd3;
	mov.u32 	%r9, %tid.x;
	shl.b32 	%r10, %r9, 3;
	and.b32  	%r1, %r10, 120;
	shr.u32 	%r11, %r9, 1;
	and.b32  	%r2, %r11, 504;
	shl.b32 	%r12, %r9, 2;
	and.b32  	%r13, %r12, 4;
	shr.u32 	%r14, %r9, 5;
	and.b32  	%r15, %r12, 124;
	mov.u32 	%r16, %ctaid.y;
	mul.lo.s32 	%r17, %r16, %r7;
	shl.b32 	%r18, %r17, 7;
	cvt.u64.u32 	%rd6, %r18;
	mov.u32 	%r19, %ctaid.x;
	shl.b32 	%r20, %r19, 7;
	mul.lo.s32 	%r21, %r7, %r11;
	cvt.s64.s32 	%rd7, %r21;
	cvt.u64.u32 	%rd8, %r13;
	add.s64 	%rd9, %rd7, %rd8;
	add.s64 	%rd10, %rd9, %rd6;
	shl.b64 	%rd11, %rd10, 2;
	add.s64 	%rd12, %rd4, %rd11;
	ld.global.v4.f32 	{%f244, %f245, %f246, %f247}, [%rd12];
	mul.lo.s32 	%r22, %r8, %r14;
	cvt.s64.s32 	%rd13, %r22;
	or.b32  	%r23, %r15, %r20;
	cvt.u64.u32 	%rd14, %r23;
	add.s64 	%rd15, %rd14, %rd13;
	shl.b64 	%rd16, %rd15, 2;
	add.s64 	%rd17, %rd5, %rd16;
	ld.global.v4.f32 	{%f248, %f249, %f250, %f251}, [%rd17];
	shl.b32 	%r24, %r11, 2;
	shl.b32 	%r25, %r9, 11;
	and.b32  	%r26, %r25, 2048;
	or.b32  	%r27, %r26, %r24;
	mov.u32 	%r28, _ZZN22gemm_computational_opt5sgemmILi128ELi128ELi8ELi8ELi8EEEvPfS1_S1_iiiffE8shared_a;
	add.s32 	%r29, %r28, %r27;
	st.shared.f32 	[%r29], %f244;
	st.shared.f32 	[%r29+512], %f245;
	st.shared.f32 	[%r29+1024], %f246;
	st.shared.f32 	[%r29+1536], %f247;
	shl.b32 	%r30, %r9, 4;
	and.b32  	%r31, %r30, 496;
	shl.b32 	%r32, %r14, 9;
	or.b32  	%r33, %r32, %r31;
	mov.u32 	%r34, _ZZN22gemm_computational_opt5sgemmILi128ELi128ELi8ELi8ELi8EEEvPfS1_S1_iiiffE8shared_b;
	add.s32 	%r35, %r34, %r33;
	st.shared.v4.f32 	[%r35], {%f248, %f249, %f250, %f251};
	bar.sync 	0;
	setp.lt.s32 	%p1, %r7, 1;
	mov.f32 	%f1055, 0f00000000;
	mov.f32 	%f1056, %f1055;
	mov.f32 	%f1057, %f1055;
	mov.f32 	%f1058, %f1055;
	mov.f32 	%f1059, %f1055;
	mov.f32 	%f1060, %f1055;
	mov.f32 	%f1061, %f1055;
	mov.f32 	%f1062, %f1055;
	mov.f32 	%f1063, %f1055;
	mov.f32 	%f1064, %f1055;
	mov.f32 	%f1065, %f1055;
	mov.f32 	%f1066, %f1055;
	mov.f32 	%f1067, %f1055;
	mov.f32 	%f1068, %f1055;
	mov.f32 	%f1069, %f1055;
	mov.f32 	%f1070, %f1055;
	mov.f32 	%f1071, %f1055;
	mov.f32 	%f1072, %f1055;
	mov.f32 	%f1073, %f1055;
	mov.f32 	%f1074, %f1055;
	mov.f32 	%f1075, %f1055;
	mov.f32 	%f1076, %f1055;
	mov.f32 	%f1077, %f1055;
	mov.f32 	%f1078, %f1055;
	mov.f32 	%f1079, %f1055;
	mov.f32 	%f1080, %f1055;
	mov.f32 	%f1081, %f1055;
	mov.f32 	%f1082, %f1055;
	mov.f32 	%f1083, %f1055;
	mov.f32 	%f1084, %f1055;
	mov.f32 	%f1085, %f1055;
	mov.f32 	%f1086, %f1055;
	mov.f32 	%f1087, %f1055;
	mov.f32 	%f1088, %f1055;
	mov.f32 	%f1089, %f1055;
	mov.f32 	%f1090, %f1055;
	mov.f32 	%f1091, %f1055;
	mov.f32 	%f1092, %f1055;
	mov.f32 	%f1093, %f1055;
	mov.f32 	%f1094, %f1055;
	mov.f32 	%f1095, %f1055;
	mov.f32 	%f1096, %f1055;
	mov.f32 	%f1097, %f1055;
	mov.f32 	%f1098, %f1055;
	mov.f32 	%f1099, %f1055;
	mov.f32 	%f1100, %f1055;
	mov.f32 	%f1101, %f1055;
	mov.f32 	%f1102, %f1055;
	mov.f32 	%f1103, %f1055;
	mov.f32 	%f1104, %f1055;
	mov.f32 	%f1105, %f1055;
	mov.f32 	%f1106, %f1055;
	mov.f32 	%f1107, %f1055;
	mov.f32 	%f1108, %f1055;
	mov.f32 	%f1109, %f1055;
	mov.f32 	%f1110, %f1055;
	mov.f32 	%f1119, %f1055;
	mov.f32 	%f1120, %f1055;
	mov.f32 	%f1121, %f1055;
	mov.f32 	%f1122, %f1055;
	mov.f32 	%f1123, %f1055;
	mov.f32 	%f1124, %f1055;
	mov.f32 	%f1125, %f1055;
	mov.f32 	%f1126, %f1055;
	@%p1 bra 	$L__BB0_3;
	shl.b32 	%r37, %r1, 2;
	add.s32 	%r39, %r34, %r37;
	ld.shared.v4.f32 	{%f1130, %f1129, %f1128, %f1127}, [%r39+16];
	ld.shared.v4.f32 	{%f1134, %f1133, %f1132, %f1131}, [%r39];
	shl.b32 	%r40, %r2, 2;
	add.s32 	%r42, %r28, %r40;
	ld.shared.v4.f32 	{%f1114, %f1113, %f1112, %f1111}, [%r42+16];
	ld.shared.v4.f32 	{%f1118, %f1117, %f1116, %f1115}, [%r42];
	mov.b32 	%r75, 0;
	mov.f32 	%f1055, 0f00000000;
	mov.u32 	%r76, %r75;
$L__BB0_2:
	ld.param.u32 	%r73, [_ZN22gemm_computational_opt5sgemmILi128ELi128ELi8ELi8ELi8EEEvPfS1_S1_iiiff_param_4];
	xor.b32  	%r5, %r76, 1;
	add.s32 	%r75, %r75, 8;
	shl.b32 	%r43, %r76, 12;
	mov.u32 	%r44, _ZZN22gemm_computational_opt5sgemmILi128ELi128ELi8ELi8ELi8EEEvPfS1_S1_iiiffE8shared_a;
	add.s32 	%r45, %r44, %r43;
	mov.u32 	%r46, _ZZN22gemm_computational_opt5sgemmILi128ELi128ELi8ELi8ELi8EEEvPfS1_S1_iiiffE8shared_b;
	add.s32 	%r47, %r46, %r43;
	mov.u32 	%r48, %tid.x;
	shl.b32 	%r49, %r48, 1;
	and.b32  	%r50, %r49, 2016;
	add.s32 	%r51, %r45, %r50;
	ld.shared.v4.f32 	{%f253, %f254, %f255, %f256}, [%r51+512];
	ld.shared.v4.f32 	{%f257, %f258, %f259, %f260}, [%r51+528];
	shl.b32 	%r52, %r48, 5;
	and.b32  	%r53, %r52, 480;
	add.s32 	%r54, %r47, %r53;
	ld.shared.v4.f32 	{%f261, %f262, %f263, %f264}, [%r54+512];
	ld.shared.v4.f32 	{%f265, %f266, %f267, %f268}, [%r54+528];
	fma.rn.f32 	%f269, %f1118, %f1134, %f1102;
	fma.rn.f32 	%f270, %f1118, %f1133, %f1101;
	fma.rn.f32 	%f271, %f1118, %f1132, %f1100;
	fma.rn.f32 	%f272, %f1118, %f1131, %f1099;
	fma.rn.f32 	%f273, %f1118, %f1130, %f1098;
	fma.rn.f32 	%f274, %f1118, %f1129, %f1097;
	fma.rn.f32 	%f275, %f1118, %f1128, %f1096;
	fma.rn.f32 	%f276, %f1118, %f1127, %f1095;
	fma.rn.f32 	%f277, %f1117, %f1134, %f1094;
	fma.rn.f32 	%f278, %f1117, %f1133, %f1093;
	fma.rn.f32 	%f279, %f1117, %f1132, %f1092;
	fma.rn.f32 	%f280, %f1117, %f1131, %f1091;
	fma.rn.f32 	%f281, %f1117, %f1130, %f1090;
	fma.rn.f32 	%f282, %f1117, %f1129, %f1089;
	fma.rn.f32 	%f283, %f1117, %f1128, %f1088;
	fma.rn.f32 	%f284, %f1117, %f1127, %f1087;
	fma.rn.f32 	%f285, %f1116, %f1134, %f1086;
	fma.rn.f32 	%f286, %f1116, %f1133, %f1085;
	fma.rn.f32 	%f287, %f1116, %f1132, %f1084;
	fma.rn.f32 	%f288, %f1116, %f1131, %f1083;
	fma.rn.f32 	%f289, %f1116, %f1130, %f1082;
	fma.rn.f32 	%f290, %f1116, %f1129, %f1081;
	fma.rn.f32 	%f291, %f1116, %f1128, %f1080;
	fma.rn.f32 	%f292, %f1116, %f1127, %f1079;
	fma.rn.f32 	%f293, %f1115, %f1134, %f1078;
	fma.rn.f32 	%f294, %f1115, %f1133, %f1077;
	fma.rn.f32 	%f295, %f1115, %f1132, %f1076;
	fma.rn.f32 	%f296, %f1115, %f1131, %f1075;
	fma.rn.f32 	%f297, %f1115, %f1130, %f1074;
	fma.rn.f32 	%f298, %f1115, %f1129, %f1073;
	fma.rn.f32 	%f299, %f1115, %f1128, %f1072;
	fma.rn.f32 	%f300, %f1115, %f1127, %f1071;
	fma.rn.f32 	%f301, %f1114, %f1134, %f1070;
	fma.rn.f32 	%f302, %f1114, %f1133, %f1069;
	fma.rn.f32 	%f303, %f1114, %f1132, %f1068;
	fma.rn.f32 	%f304, %f1114, %f1131, %f1067;
	fma.rn.f32 	%f305, %f1114, %f1130, %f1066;
	fma.rn.f32 	%f306, %f1114, %f1129, %f1065;
	fma.rn.f32 	%f307, %f1114, %f1128, %f1064;
	fma.rn.f32 	%f308, %f1114, %f1127, %f1063;
	fma.rn.f32 	%f309, %f1113, %f1134, %f1062;
	fma.rn.f32 	%f310, %f1113, %f1133, %f1061;
	fma.rn.f32 	%f311, %f1113, %f1132, %f1060;
	fma.rn.f32 	%f312, %f1113, %f1131, %f1059;
	fma.rn.f32 	%f313, %f1113, %f1130, %f1058;
	fma.rn.f32 	%f314, %f1113, %f1129, %f1057;
	fma.rn.f32 	%f315, %f1113, %f1128, %f1056;
	fma.rn.f32 	%f316, %f1113, %f1127, %f1055;
	fma.rn.f32 	%f317, %f1112, %f1134, %f1103;
	fma.rn.f32 	%f318, %f1112, %f1133, %f1104;
	fma.rn.f32 	%f319, %f1112, %f1132, %f1105;
	fma.rn.f32 	%f320, %f1112, %f1131, %f1106;
	fma.rn.f32 	%f321, %f1112, %f1130, %f1107;
	fma.rn.f32 	%f322, %f1112, %f1129, %f1108;
	fma.rn.f32 	%f323, %f1112, %f1128, %f1109;
	fma.rn.f32 	%f324, %f1112, %f1127, %f1110;
	fma.rn.f32 	%f325, %f1111, %f1134, %f1119;
	fma.rn.f32 	%f326, %f1111, %f1133, %f1120;
	fma.rn.f32 	%f327, %f1111, %f1132, %f1121;
	fma.rn.f32 	%f328, %f1111, %f1131, %f1122;
	fma.rn.f32 	%f329, %f1111, %f1130, %f1123;
	fma.rn.f32 	%f330, %f1111, %f1129, %f1124;
	fma.rn.f32 	%f331, %f1111, %f1128, %f1125;
	fma.rn.f32 	%f332, %f1111, %f1127, %f1126;
	ld.shared.v4.f32 	{%f333, %f334, %f335, %f336}, [%r51+1024];
	ld.shared.v4.f32 	{%f337, %f338, %f339, %f340}, [%r51+1040];
	ld.shared.v4.f32 	{%f341, %f342, %f343, %f344}, [%r54+1024];
	ld.shared.v4.f32 	{%f345, %f346, %f347, %f348}, [%r54+1040];
	fma.rn.f32 	%f349, %f253, %f261, %f269;
	fma.rn.f32 	%f350, %f253, %f262, %f270;
	fma.rn.f32 	%f351, %f253, %f263, %f271;
	fma.rn.f32 	%f352, %f253, %f264, %f272;
	fma.rn.f32 	%f353, %f253, %f265, %f273;
	fma.rn.f32 	%f354, %f253, %f266, %f274;
	fma.rn.f32 	%f355, %f253, %f267, %f275;
	fma.rn.f32 	%f356, %f253, %f268, %f276;
	fma.rn.f32 	%f357, %f254, %f261, %f277;
	fma.rn.f32 	%f358, %f254, %f262, %f278;
	fma.rn.f32 	%f359, %f254, %f263, %f279;
	fma.rn.f32 	%f360, %f254, %f264, %f280;
	fma.rn.f32 	%f361, %f254, %f265, %f281;
	fma.rn.f32 	%f362, %f254, %f266, %f282;
	fma.rn.f32 	%f363, %f254, %f267, %f283;
	fma.rn.f32 	%f364, %f254, %f268, %f284;
	fma.rn.f32 	%f365, %f255, %f261, %f285;
	fma.rn.f32 	%f366, %f255, %f262, %f286;
	fma.rn.f32 	%f367, %f255, %f263, %f287;
	fma.rn.f32 	%f368, %f255, %f264, %f288;
	fma.rn.f32 	%f369, %f255, %f265, %f289;
	fma.rn.f32 	%f370, %f255, %f266, %f290;
	fma.rn.f32 	%f371, %f255, %f267, %f291;
	fma.rn.f32 	%f372, %f255, %f268, %f292;
	fma.rn.f32 	%f373, %f256, %f261, %f293;
	fma.rn.f32 	%f374, %f256, %f262, %f294;
	fma.rn.f32 	%f375, %f256, %f263, %f295;
	fma.rn.f32 	%f376, %f256, %f264, %f296;
	fma.rn.f32 	%f377, %f256, %f265, %f297;
	fma.rn.f32 	%f378, %f256, %f266, %f298;
	fma.rn.f32 	%f379, %f256, %f267, %f299;
	fma.rn.f32 	%f380, %f256, %f268, %f300;
	fma.rn.f32 	%f381, %f257, %f261, %f301;
	fma.rn.f32 	%f382, %f257, %f262, %f302;
	fma.rn.f32 	%f383, %f257, %f263, %f303;
	fma.rn.f32 	%f384, %f257, %f264, %f304;
	fma.rn.f32 	%f385, %f257, %f265, %f305;
	fma.rn.f32 	%f386, %f257, %f266, %f306;
	fma.rn.f32 	%f387, %f257, %f267, %f307;
	fma.rn.f32 	%f388, %f257, %f268, %f308;
	fma.rn.f32 	%f389, %f258, %f261, %f309;
	fma.rn.f32 	%f390, %f258, %f262, %f310;
	fma.rn.f32 	%f391, %f258, %f263, %f311;
	fma.rn.f32 	%f392, %f258, %f264, %f312;
	fma.rn.f32 	%f393, %f258, %f265, %f313;
	fma.rn.f32 	%f394, %f258, %f266, %f314;
	fma.rn.f32 	%f395, %f258, %f267, %f315;
	fma.rn.f32 	%f396, %f258, %f268, %f316;
	fma.rn.f32 	%f397, %f259, %f261, %f317;
	fma.rn.f32 	%f398, %f259, %f262, %f318;
	fma.rn.f32 	%f399, %f259, %f263, %f319;
	fma.rn.f32 	%f400, %f259, %f264, %f320;
	fma.rn.f32 	%f401, %f259, %f265, %f321;
	fma.rn.f32 	%f402, %f259, %f266, %f322;
	fma.rn.f32 	%f403, %f259, %f267, %f323;
	fma.rn.f32 	%f404, %f259, %f268, %f324;
	fma.rn.f32 	%f405, %f260, %f261, %f325;
	fma.rn.f32 	%f406, %f260, %f262, %f326;
	fma.rn.f32 	%f407, %f260, %f263, %f327;
	fma.rn.f32 	%f408, %f260, %f264, %f328;
	fma.rn.f32 	%f409, %f260, %f265, %f329;
	fma.rn.f32 	%f410, %f260, %f266, %f330;
	fma.rn.f32 	%f411, %f260, %f267, %f331;
	fma.rn.f32 	%f412, %f260, %f268, %f332;
	ld.shared.v4.f32 	{%f413, %f414, %f415, %f416}, [%r51+1536];
	ld.shared.v4.f32 	{%f417, %f418, %f419, %f420}, [%r51+1552];
	ld.shared.v4.f32 	{%f421, %f422, %f423, %f424}, [%r54+1536];
	ld.shared.v4.f32 	{%f425, %f426, %f427, %f428}, [%r54+1552];
	fma.rn.f32 	%f429, %f333, %f341, %f349;
	fma.rn.f32 	%f430, %f333, %f342, %f350;
	fma.rn.f32 	%f431, %f333, %f343, %f351;
	fma.rn.f32 	%f432, %f333, %f344, %f352;
	fma.rn.f32 	%f433, %f333, %f345, %f353;
	fma.rn.f32 	%f434, %f333, %f346, %f354;
	fma.rn.f32 	%f435, %f333, %f347, %f355;
	fma.rn.f32 	%f436, %f333, %f348, %f356;
	fma.rn.f32 	%f437, %f334, %f341, %f357;
	fma.rn.f32 	%f438, %f334, %f342, %f358;
	fma.rn.f32 	%f439, %f334, %f343, %f359;
	fma.rn.f32 	%f440, %f334, %f344, %f360;
	fma.rn.f32 	%f441, %f334, %f345, %f361;
	fma.rn.f32 	%f442, %f334, %f346, %f362;
	fma.rn.f32 	%f443, %f334, %f347, %f363;
	fma.rn.f32 	%f444, %f334, %f348, %f364;
	fma.rn.f32 	%f445, %f335, %f341, %f365;
	fma.rn.f32 	%f446, %f335, %f342, %f366;
	fma.rn.f32 	%f447, %f335, %f343, %f367;
	fma.rn.f32 	%f448, %f335, %f344, %f368;
	fma.rn.f32 	%f449, %f335, %f345, %f369;
	fma.rn.f32 	%f450, %f335, %f346, %f370;
	fma.rn.f32 	%f451, %f335, %f347, %f371;
	fma.rn.f32 	%f452, %f335, %f348, %f372;
	fma.rn.f32 	%f453, %f336, %f341, %f373;
	fma.rn.f32 	%f454, %f336, %f342, %f374;
	fma.rn.f32 	%f455, %f336, %f343, %f375;
	fma.rn.f32 	%f456, %f336, %f344, %f376;
	fma.rn.f32 	%f457, %f336, %f345, %f377;
	fma.rn.f32 	%f458, %f336, %f346, %f378;
	fma.rn.f32 	%f459, %f336, %f347, %f379;
	fma.rn.f32 	%f460, %f336, %f348, %f380;
	fma.rn.f32 	%f461, %f337, %f341, %f381;
	fma.rn.f32 	%f462, %f337, %f342, %f382;
	fma.rn.f32 	%f463, %f337, %f343, %f383;
	fma.rn.f32 	%f464, %f337, %f344, %f384;
	fma.rn.f32 	%f465, %f337, %f345, %f385;
	fma.rn.f32 	%f466, %f337, %f346, %f386;
	fma.rn.f32 	%f467, %f337, %f347, %f387;
	fma.rn.f32 	%f468, %f337, %f348, %f388;
	fma.rn.f32 	%f469, %f338, %f341, %f389;
	fma.rn.f32 	%f470, %f338, %f342, %f390;
	fma.rn.f32 	%f471, %f338, %f343, %f391;
	fma.rn.f32 	%f472, %f338, %f344, %f392;
	fma.rn.f32 	%f473, %f338, %f345, %f393;
	fma.rn.f32 	%f474, %f338, %f346, %f394;
	fma.rn.f32 	%f475, %f338, %f347, %f395;
	fma.rn.f32 	%f476, %f338, %f348, %f396;
	fma.rn.f32 	%f477, %f339, %f341, %f397;
	fma.rn.f32 	%f478, %f339, %f342, %f398;
	fma.rn.f32 	%f479, %f339, %f343, %f399;
	fma.rn.f32 	%f480, %f339, %f344, %f400;
	fma.rn.f32 	%f481, %f339, %f345, %f401;
	fma.rn.f32 	%f482, %f339, %f346, %f402;
	fma.rn.f32 	%f483, %f339, %f347, %f403;
	fma.rn.f32 	%f484, %f339, %f348, %f404;
	fma.rn.f32 	%f485, %f340, %f341, %f405;
	fma.rn.f32 	%f486, %f340, %f342, %f406;
	fma.rn.f32 	%f487, %f340, %f343, %f407;
	fma.rn.f32 	%f488, %f340, %f344, %f408;
	fma.rn.f32 	%f489, %f340, %f345, %f409;
	fma.rn.f32 	%f490, %f340, %f346, %f410;
	fma.rn.f32 	%f491, %f340, %f347, %f411;
	fma.rn.f32 	%f492, %f340, %f348, %f412;
	ld.shared.v4.f32 	{%f493, %f494, %f495, %f496}, [%r51+2048];
	ld.shared.v4.f32 	{%f497, %f498, %f499, %f500}, [%r51+2064];
	ld.shared.v4.f32 	{%f501, %f502, %f503, %f504}, [%r54+2048];
	ld.shared.v4.f32 	{%f505, %f506, %f507, %f508}, [%r54+2064];
	fma.rn.f32 	%f509, %f413, %f421, %f429;
	fma.rn.f32 	%f510, %f413, %f422, %f430;
	fma.rn.f32 	%f511, %f413, %f423, %f431;
	fma.rn.f32 	%f512, %f413, %f424, %f432;
	fma.rn.f32 	%f513, %f413, %f425, %f433;
	fma.rn.f32 	%f514, %f413, %f426, %f434;
	fma.rn.f32 	%f515, %f413, %f427, %f435;
	fma.rn.f32 	%f516, %f413, %f428, %f436;
	fma.rn.f32 	%f517, %f414, %f421, %f437;
	fma.rn.f32 	%f518, %f414, %f422, %f438;
	fma.rn.f32 	%f519, %f414, %f423, %f439;
	fma.rn.f32 	%f520, %f414, %f424, %f440;
	fma.rn.f32 	%f521, %f414, %f425, %f441;
	fma.rn.f32 	%f522, %f414, %f426, %f442;
	fma.rn.f32 	%f523, %f414, %f427, %f443;
	fma.rn.f32 	%f524, %f414, %f428, %f444;
	fma.rn.f32 	%f525, %f415, %f421, %f445;
	fma.rn.f32 	%f526, %f415, %f422, %f446;
	fma.rn.f32 	%f527, %f415, %f423, %f447;
	fma.rn.f32 	%f528, %f415, %f424, %f448;
	fma.rn.f32 	%f529, %f415, %f425, %f449;
	fma.rn.f32 	%f530, %f415, %f426, %f450;
	fma.rn.f32 	%f531, %f415, %f427, %f451;
	fma.rn.f32 	%f532, %f415, %f428, %f452;
	fma.rn.f32 	%f533, %f416, %f421, %f453;
	fma.rn.f32 	%f534, %f416, %f422, %f454;
	fma.rn.f32 	%f535, %f416, %f423, %f455;
	fma.rn.f32 	%f536, %f416, %f424, %f456;
	fma.rn.f32 	%f537, %f416, %f425, %f457;
	fma.rn.f32 	%f538, %f416, %f426, %f458;
	fma.rn.f32 	%f539, %f416, %f427, %f459;
	fma.rn.f32 	%f540, %f416, %f428, %f460;
	fma.rn.f32 	%f541, %f417, %f421, %f461;
	fma.rn.f32 	%f542, %f417, %f422, %f462;
	fma.rn.f32 	%f543, %f417, %f423, %f463;
	fma.rn.f32 	%f544, %f417, %f424, %f464;
	fma.rn.f32 	%f545, %f417, %f425, %f465;
	fma.rn.f32 	%f546, %f417, %f426, %f466;
	fma.rn.f32 	%f547, %f417, %f427, %f467;
	fma.rn.f32 	%f548, %f417, %f428, %f468;
	fma.rn.f32 	%f549, %f418, %f421, %f469;
	fma.rn.f32 	%f550, %f418, %f422, %f470;
	fma.rn.f32 	%f551, %f418, %f423, %f471;
	fma.rn.f32 	%f552, %f418, %f424, %f472;
	fma.rn.f32 	%f553, %f418, %f425, %f473;
	fma.rn.f32 	%f554, %f418, %f426, %f474;
	fma.rn.f32 	%f555, %f418, %f427, %f475;
	fma.rn.f32 	%f556, %f418, %f428, %f476;
	fma.rn.f32 	%f557, %f419, %f421, %f477;
	fma.rn.f32 	%f558, %f419, %f422, %f478;
	fma.rn.f32 	%f559, %f419, %f423, %f479;
	fma.rn.f32 	%f560, %f419, %f424, %f480;
	fma.rn.f32 	%f561, %f419, %f425, %f481;
	fma.rn.f32 	%f562, %f419, %f426, %f482;
	fma.rn.f32 	%f563, %f419, %f427, %f483;
	fma.rn.f32 	%f564, %f419, %f428, %f484;
	fma.rn.f32 	%f565, %f420, %f421, %f485;
	fma.rn.f32 	%f566, %f420, %f422, %f486;
	fma.rn.f32 	%f567, %f420, %f423, %f487;
	fma.rn.f32 	%f568, %f420, %f424, %f488;
	fma.rn.f32 	%f569, %f420, %f425, %f489;
	fma.rn.f32 	%f570, %f420, %f426, %f490;
	fma.rn.f32 	%f571, %f420, %f427, %f491;
	fma.rn.f32 	%f572, %f420, %f428, %f492;
	ld.shared.v4.f32 	{%f573, %f574, %f575, %f576}, [%r51+2560];
	ld.shared.v4.f32 	{%f577, %f578, %f579, %f580}, [%r51+2576];
	ld.shared.v4.f32 	{%f581, %f582, %f583, %f584}, [%r54+2560];
	ld.shared.v4.f32 	{%f585, %f586, %f587, %f588}, [%r54+2576];
	fma.rn.f32 	%f589, %f493, %f501, %f509;
	fma.rn.f32 	%f590, %f493, %f502, %f510;
	fma.rn.f32 	%f591, %f493, %f503, %f511;
	fma.rn.f32 	%f592, %f493, %f504, %f512;
	fma.rn.f32 	%f593, %f493, %f505, %f513;
	fma.rn.f32 	%f594, %f493, %f506, %f514;
	fma.rn.f32 	%f595, %f493, %f507, %f515;
	fma.rn.f32 	%f596, %f493, %f508, %f516;
	fma.rn.f32 	%f597, %f494, %f501, %f517;
	fma.rn.f32 	%f598, %f494, %f502, %f518;
	fma.rn.f32 	%f599, %f494, %f503, %f519;
	fma.rn.f32 	%f600, %f494, %f504, %f520;
	fma.rn.f32 	%f601, %f494, %f505, %f521;
	fma.rn.f32 	%f602, %f494, %f506, %f522;
	fma.rn.f32 	%f603, %f494, %f507, %f523;
	fma.rn.f32 	%f604, %f494, %f508, %f524;
	fma.rn.f32 	%f605, %f495, %f501, %f525;
	fma.rn.f32 	%f606, %f495, %f502, %f526;
	fma.rn.f32 	%f607, %f495, %f503, %f527;
	fma.rn.f32 	%f608, %f495, %f504, %f528;
	fma.rn.f32 	%f609, %f495, %f505, %f529;
	fma.rn.f32 	%f610, %f495, %f506, %f530;
	fma.rn.f32 	%f611, %f495, %f507, %f531;
	fma.rn.f32 	%f612, %f495, %f508, %f532;
	fma.rn.f32 	%f613, %f496, %f501, %f533;
	fma.rn.f32 	%f614, %f496, %f502, %f534;
	fma.rn.f32 	%f615, %f496, %f503, %f535;
	fma.rn.f32 	%f616, %f496, %f504, %f536;
	fma.rn.f32 	%f617, %f496, %f505, %f537;
	fma.rn.f32 	%f618, %f496, %f506, %f538;
	fma.rn.f32 	%f619, %f496, %f507, %f539;
	fma.rn.f32 	%f620, %f496, %f508, %f540;
	fma.rn.f32 	%f621, %f497, %f501, %f541;
	fma.rn.f32 	%f622, %f497, %f502, %f542;
	fma.rn.f32 	%f623, %f497, %f503, %f543;
	fma.rn.f32 	%f624, %f497, %f504, %f544;
	fma.rn.f32 	%f625, %f497, %f505, %f545;
	fma.rn.f32 	%f626, %f497, %f506, %f546;
	fma.rn.f32 	%f627, %f497, %f507, %f547;
	fma.rn.f32 	%f628, %f497, %f508, %f548;
	fma.rn.f32 	%f629, %f498, %f501, %f549;
	fma.rn.f32 	%f630, %f498, %f502, %f550;
	fma.rn.f32 	%f631, %f498, %f503, %f551;
	fma.rn.f32 	%f632, %f498, %f504, %f552;
	fma.rn.f32 	%f633, %f498, %f505, %f553;
	fma.rn.f32 	%f634, %f498, %f506, %f554;
	fma.rn.f32 	%f635, %f498, %f507, %f555;
	fma.rn.f32 	%f636, %f498, %f508, %f556;
	fma.rn.f32 	%f637, %f499, %f501, %f557;
	fma.rn.f32 	%f638, %f499, %f502, %f558;
	fma.rn.f32 	%f639, %f499, %f503, %f559;
	fma.rn.f32 	%f640, %f499, %f504, %f560;
	fma.rn.f32 	%f641, %f499, %f505, %f561;
	fma.rn.f32 	%f642, %f499, %f506, %f562;
	fma.rn.f32 	%f643, %f499, %f507, %f563;
	fma.rn.f32 	%f644, %f499, %f508, %f564;
	fma.rn.f32 	%f645, %f500, %f501, %f565;
	fma.rn.f32 	%f646, %f500, %f502, %f566;
	fma.rn.f32 	%f647, %f500, %f503, %f567;
	fma.rn.f32 	%f648, %f500, %f504, %f568;
	fma.rn.f32 	%f649, %f500, %f505, %f569;
	fma.rn.f32 	%f650, %f500, %f506, %f570;
	fma.rn.f32 	%f651, %f500, %f507, %f571;
	fma.rn.f32 	%f652, %f500, %f508, %f572;
	ld.shared.v4.f32 	{%f1118, %f1117, %f1116, %f1115}, [%r51+3072];
	ld.shared.v4.f32 	{%f1114, %f1113, %f1112, %f1111}, [%r51+3088];
	ld.shared.v4.f32 	{%f1134, %f1133, %f1132, %f1131}, [%r54+3072];
	ld.shared.v4.f32 	{%f1130, %f1129, %f1128, %f1127}, [%r54+3088];
	fma.rn.f32 	%f653, %f573, %f581, %f589;
	fma.rn.f32 	%f654, %f573, %f582, %f590;
	fma.rn.f32 	%f655, %f573, %f583, %f591;
	fma.rn.f32 	%f656, %f573, %f584, %f592;
	fma.rn.f32 	%f657, %f573, %f585, %f593;
	fma.rn.f32 	%f658, %f573, %f586, %f594;
	fma.rn.f32 	%f659, %f573, %f587, %f595;
	fma.rn.f32 	%f660, %f573, %f588, %f596;
	fma.rn.f32 	%f661, %f574, %f581, %f597;
	fma.rn.f32 	%f662, %f574, %f582, %f598;
	fma.rn.f32 	%f663, %f574, %f583, %f599;
	fma.rn.f32 	%f664, %f574, %f584, %f600;
	fma.rn.f32 	%f665, %f574, %f585, %f601;
	fma.rn.f32 	%f666, %f574, %f586, %f602;
	fma.rn.f32 	%f667, %f574, %f587, %f603;
	fma.rn.f32 	%f668, %f574, %f588, %f604;
	fma.rn.f32 	%f669, %f575, %f581, %f605;
	fma.rn.f32 	%f670, %f575, %f582, %f606;
	fma.rn.f32 	%f671, %f575, %f583, %f607;
	fma.rn.f32 	%f672, %f575, %f584, %f608;
	fma.rn.f32 	%f673, %f575, %f585, %f609;
	fma.rn.f32 	%f674, %f575, %f586, %f610;
	fma.rn.f32 	%f675, %f575, %f587, %f611;
	fma.rn.f32 	%f676, %f575, %f588, %f612;
	fma.rn.f32 	%f677, %f576, %f581, %f613;
	fma.rn.f32 	%f678, %f576, %f582, %f614;
	fma.rn.f32 	%f679, %f576, %f583, %f615;
	fma.rn.f32 	%f680, %f576, %f584, %f616;
	fma.rn.f32 	%f681, %f576, %f585, %f617;
	fma.rn.f32 	%f682, %f576, %f586, %f618;
	fma.rn.f32 	%f683, %f576, %f587, %f619;
	fma.rn.f32 	%f684, %f576, %f588, %f620;
	fma.rn.f32 	%f685, %f577, %f581, %f621;
	fma.rn.f32 	%f686, %f577, %f582, %f622;
	fma.rn.f32 	%f687, %f577, %f583, %f623;
	fma.rn.f32 	%f688, %f577, %f584, %f624;
	fma.rn.f32 	%f689, %f577, %f585, %f625;
	fma.rn.f32 	%f690, %f577, %f586, %f626;
	fma.rn.f32 	%f691, %f577, %f587, %f627;
	fma.rn.f32 	%f692, %f577, %f588, %f628;
	fma.rn.f32 	%f693, %f578, %f581, %f629;
	fma.rn.f32 	%f694, %f578, %f582, %f630;
	fma.rn.f32 	%f695, %f578, %f583, %f631;
	fma.rn.f32 	%f696, %f578, %f584, %f632;
	fma.rn.f32 	%f697, %f578, %f585, %f633;
	fma.rn.f32 	%f698, %f578, %f586, %f634;
	fma.rn.f32 	%f699, %f578, %f587, %f635;
	fma.rn.f32 	%f700, %f578, %f588, %f636;
	fma.rn.f32 	%f701, %f579, %f581, %f637;
	fma.rn.f32 	%f702, %f579, %f582, %f638;
	fma.rn.f32 	%f703, %f579, %f583, %f639;
	fma.rn.f32 	%f704, %f579, %f584, %f640;
	fma.rn.f32 	%f705, %f579, %f585, %f641;
	fma.rn.f32 	%f706, %f579, %f586, %f642;
	fma.rn.f32 	%f707, %f579, %f587, %f643;
	fma.rn.f32 	%f708, %f579, %f588, %f644;
	fma.rn.f32 	%f709, %f580, %f581, %f645;
	fma.rn.f32 	%f710, %f580, %f582, %f646;
	fma.rn.f32 	%f711, %f580, %f583, %f647;
	fma.rn.f32 	%f712, %f580, %f584, %f648;
	fma.rn.f32 	%f713, %f580, %f585, %f649;
	fma.rn.f32 	%f714, %f580, %f586, %f650;
	fma.rn.f32 	%f715, %f580, %f587, %f651;
	fma.rn.f32 	%f716, %f580, %f588, %f652;
	ld.shared.v4.f32 	{%f717, %f718, %f719, %f720}, [%r51+3584];
	ld.shared.v4.f32 	{%f721, %f722, %f723, %f724}, [%r51+3600];
	ld.shared.v4.f32 	{%f725, %f726, %f727, %f728}, [%r54+3584];
	ld.shared.v4.f32 	{%f729, %f730, %f731, %f732}, [%r54+3600];
	fma.rn.f32 	%f733, %f1118, %f1134, %f653;
	fma.rn.f32 	%f734, %f1118, %f1133, %f654;
	fma.rn.f32 	%f735, %f1118, %f1132, %f655;
	fma.rn.f32 	%f736, %f1118, %f1131, %f656;
	fma.rn.f32 	%f737, %f1118, %f1130, %f657;
	fma.rn.f32 	%f738, %f1118, %f1129, %f658;
	fma.rn.f32 	%f739, %f1118, %f1128, %f659;
	fma.rn.f32 	%f740, %f1118, %f1127, %f660;
	fma.rn.f32 	%f741, %f1117, %f1134, %f661;
	fma.rn.f32 	%f742, %f1117, %f1133, %f662;
	fma.rn.f32 	%f743, %f1117, %f1132, %f663;
	fma.rn.f32 	%f744, %f1117, %f1131, %f664;
	fma.rn.f32 	%f745, %f1117, %f1130, %f665;
	fma.rn.f32 	%f746, %f1117, %f1129, %f666;
	fma.rn.f32 	%f747, %f1117, %f1128, %f667;
	fma.rn.f32 	%f748, %f1117, %f1127, %f668;
	fma.rn.f32 	%f749, %f1116, %f1134, %f669;
	fma.rn.f32 	%f750, %f1116, %f1133, %f670;
	fma.rn.f32 	%f751, %f1116, %f1132, %f671;
	fma.rn.f32 	%f752, %f1116, %f1131, %f672;
	fma.rn.f32 	%f753, %f1116, %f1130, %f673;
	fma.rn.f32 	%f754, %f1116, %f1129, %f674;
	fma.rn.f32 	%f755, %f1116, %f1128, %f675;
	fma.rn.f32 	%f756, %f1116, %f1127, %f676;
	fma.rn.f32 	%f757, %f1115, %f1134, %f677;
	fma.rn.f32 	%f758, %f1115, %f1133, %f678;
	fma.rn.f32 	%f759, %f1115, %f1132, %f679;
	fma.rn.f32 	%f760, %f1115, %f1131, %f680;
	fma.rn.f32 	%f761, %f1115, %f1130, %f681;
	fma.rn.f32 	%f762, %f1115, %f1129, %f682;
	fma.rn.f32 	%f763, %f1115, %f1128, %f683;
	fma.rn.f32 	%f764, %f1115, %f1127, %f684;
	fma.rn.f32 	%f765, %f1114, %f1134, %f685;
	fma.rn.f32 	%f766, %f1114, %f1133, %f686;
	fma.rn.f32 	%f767, %f1114, %f1132, %f687;
	fma.rn.f32 	%f768, %f1114, %f1131, %f688;
	fma.rn.f32 	%f769, %f1114, %f1130, %f689;
	fma.rn.f32 	%f770, %f1114, %f1129, %f690;
	fma.rn.f32 	%f771, %f1114, %f1128, %f691;
	fma.rn.f32 	%f772, %f1114, %f1127, %f692;
	fma.rn.f32 	%f773, %f1113, %f1134, %f693;
	fma.rn.f32 	%f774, %f1113, %f1133, %f694;
	fma.rn.f32 	%f775, %f1113, %f1132, %f695;
	fma.rn.f32 	%f776, %f1113, %f1131, %f696;
	fma.rn.f32 	%f777, %f1113, %f1130, %f697;
	fma.rn.f32 	%f778, %f1113, %f1129, %f698;
	fma.rn.f32 	%f779, %f1113, %f1128, %f699;
	fma.rn.f32 	%f780, %f1113, %f1127, %f700;
	fma.rn.f32 	%f781, %f1112, %f1134, %f701;
	fma.rn.f32 	%f782, %f1112, %f1133, %f702;
	fma.rn.f32 	%f783, %f1112, %f1132, %f703;
	fma.rn.f32 	%f784, %f1112, %f1131, %f704;
	fma.rn.f32 	%f785, %f1112, %f1130, %f705;
	fma.rn.f32 	%f786, %f1112, %f1129, %f706;
	fma.rn.f32 	%f787, %f1112, %f1128, %f707;
	fma.rn.f32 	%f788, %f1112, %f1127, %f708;
	fma.rn.f32 	%f789, %f1111, %f1134, %f709;
	fma.rn.f32 	%f790, %f1111, %f1133, %f710;
	fma.rn.f32 	%f791, %f1111, %f1132, %f711;
	fma.rn.f32 	%f792, %f1111, %f1131, %f712;
	fma.rn.f32 	%f793, %f1111, %f1130, %f713;
	fma.rn.f32 	%f794, %f1111, %f1129, %f714;
	fma.rn.f32 	%f795, %f1111, %f1128, %f715;
	fma.rn.f32 	%f796, %f1111, %f1127, %f716;
	fma.rn.f32 	%f1102, %f717, %f725, %f733;
	fma.rn.f32 	%f1101, %f717, %f726, %f734;
	fma.rn.f32 	%f1100, %f717, %f727, %f735;
	fma.rn.f32 	%f1099, %f717, %f728, %f736;
	fma.rn.f32 	%f1098, %f717, %f729, %f737;
	fma.rn.f32 	%f1097, %f717, %f730, %f738;
	fma.rn.f32 	%f1096, %f717, %f731, %f739;
	fma.rn.f32 	%f1095, %f717, %f732, %f740;
	fma.rn.f32 	%f1094, %f718, %f725, %f741;
	fma.rn.f32 	%f1093, %f718, %f726, %f742;
	fma.rn.f32 	%f1092, %f718, %f727, %f743;
	fma.rn.f32 	%f1091, %f718, %f728, %f744;
	fma.rn.f32 	%f1090, %f718, %f729, %f745;
	fma.rn.f32 	%f1089, %f718, %f730, %f746;
	fma.rn.f32 	%f1088, %f718, %f731, %f747;
	fma.rn.f32 	%f1087, %f718, %f732, %f748;
	fma.rn.f32 	%f1086, %f719, %f725, %f749;
	fma.rn.f32 	%f1085, %f719, %f726, %f750;
	fma.rn.f32 	%f1084, %f719, %f727, %f751;
	fma.rn.f32 	%f1083, %f719, %f728, %f752;
	fma.rn.f32 	%f1082, %f719, %f729, %f753;
	fma.rn.f32 	%f1081, %f719, %f730, %f754;
	fma.rn.f32 	%f1080, %f719, %f731, %f755;
	fma.rn.f32 	%f1079, %f719, %f732, %f756;
	fma.rn.f32 	%f1078, %f720, %f725, %f757;
	fma.rn.f32 	%f1077, %f720, %f726, %f758;
	fma.rn.f32 	%f1076, %f720, %f727, %f759;
	fma.rn.f32 	%f1075, %f720, %f728, %f760;
	fma.rn.f32 	%f1074, %f720, %f729, %f761;
	fma.rn.f32 	%f1073, %f720, %f730, %f762;
	fma.rn.f32 	%f1072, %f720, %f731, %f763;
	fma.rn.f32 	%f1071, %f720, %f732, %f764;
	fma.rn.f32 	%f1070, %f721, %f725, %f765;
	fma.rn.f32 	%f1069, %f721, %f726, %f766;
	fma.rn.f32 	%f1068, %f721, %f727, %f767;
	fma.rn.f32 	%f1067, %f721, %f728, %f768;
	fma.rn.f32 	%f1066, %f721, %f729, %f769;
	fma.rn.f32 	%f1065, %f721, %f730, %f770;
	fma.rn.f32 	%f1064, %f721, %f731, %f771;
	fma.rn.f32 	%f1063, %f721, %f732, %f772;
	fma.rn.f32 	%f1062, %f722, %f725, %f773;
	fma.rn.f32 	%f1061, %f722, %f726, %f774;
	fma.rn.f32 	%f1060, %f722, %f727, %f775;
	fma.rn.f32 	%f1059, %f722, %f728, %f776;
	fma.rn.f32 	%f1058, %f722, %f729, %f777;
	fma.rn.f32 	%f1057, %f722, %f730, %f778;
	fma.rn.f32 	%f1056, %f722, %f731, %f779;
	fma.rn.f32 	%f1055, %f722, %f732, %f780;
	fma.rn.f32 	%f1103, %f723, %f725, %f781;
	fma.rn.f32 	%f1104, %f723, %f726, %f782;
	fma.rn.f32 	%f1105, %f723, %f727, %f783;
	fma.rn.f32 	%f1106, %f723, %f728, %f784;
	fma.rn.f32 	%f1107, %f723, %f729, %f785;
	fma.rn.f32 	%f1108, %f723, %f730, %f786;
	fma.rn.f32 	%f1109, %f723, %f731, %f787;
	fma.rn.f32 	%f1110, %f723, %f732, %f788;
	fma.rn.f32 	%f1119, %f724, %f725, %f789;
	fma.rn.f32 	%f1120, %f724, %f726, %f790;
	fma.rn.f32 	%f1121, %f724, %f727, %f791;
	fma.rn.f32 	%f1122, %f724, %f728, %f792;
	fma.rn.f32 	%f1123, %f724, %f729, %f793;
	fma.rn.f32 	%f1124, %f724, %f730, %f794;
	fma.rn.f32 	%f1125, %f724, %f731, %f795;
	fma.rn.f32 	%f1126, %f724, %f732, %f796;
	setp.lt.s32 	%p2, %r75, %r73;
	mov.u32 	%r76, %r5;
	@%p2 bra 	$L__BB0_2;
$L__BB0_3:
	ld.param.f32 	%f990, [_ZN22gemm_computational_opt5sgemmILi128ELi128ELi8ELi8ELi8EEEvPfS1_S1_iiiff_param_7];
	ld.param.f32 	%f989, [_ZN22gemm_computational_opt5sgemmILi128ELi128ELi8ELi8ELi8EEEvPfS1_S1_iiiff_param_6];
	ld.param.u32 	%r74, [_ZN22gemm_computational_opt5sgemmILi128ELi128ELi8ELi8ELi8EEEvPfS1_S1_iiiff_param_5];
	ld.param.u64 	%rd63, [_ZN22gemm_computational_opt5sgemmILi128ELi128ELi8ELi8ELi8EEEvPfS1_S1_iiiff_param_2];
	mov.u32 	%r55, %ctaid.y;
	mul.lo.s32 	%r56, %r55, %r74;
	shl.b32 	%r57, %r56, 7;
	cvt.u64.u32 	%rd18, %r57;
	mov.u32 	%r58, %ctaid.x;
	shl.b32 	%r59, %r58, 7;
	cvt.u64.u32 	%rd19, %r59;
	add.s64 	%rd20, %rd18, %rd19;
	cvta.to.global.u64 	%rd21, %rd63;
	mov.u32 	%r60, %tid.x;
	shl.b32 	%r61, %r60, 3;
	and.b32  	%r62, %r61, 120;
	cvt.u64.u32 	%rd22, %r62;
	shr.u32 	%r63, %r60, 1;
	and.b32  	%r64, %r63, 504;
	mul.lo.s32 	%r65, %r64, %r74;
	cvt.s64.s32 	%rd23, %r65;
	add.s64 	%rd24, %rd20, %rd23;
	add.s64 	%rd25, %rd24, %rd22;
	shl.b64 	%rd26, %rd25, 2;
	add.s64 	%rd27, %rd21, %rd26;
	ld.global.f32 	%f797, [%rd27];
	mul.f32 	%f798, %f990, %f797;
	fma.rn.f32 	%f799, %f989, %f1102, %f798;
	st.global.f32 	[%rd27], %f799;
	ld.global.f32 	%f800, [%rd27+4];
	mul.f32 	%f801, %f990, %f800;
	fma.rn.f32 	%f802, %f989, %f1101, %f801;
	st.global.f32 	[%rd27+4], %f802;
	ld.global.f32 	%f803, [%rd27+8];
	mul.f32 	%f804, %f990, %f803;
	fma.rn.f32 	%f805, %f989, %f1100, %f804;
	st.global.f32 	[%rd27+8], %f805;
	ld.global.f32 	%f806, [%rd27+12];
	mul.f32 	%f807, %f990, %f806;
	fma.rn.f32 	%f808, %f989, %f1099, %f807;
	st.global.f32 	[%rd27+12], %f808;
	ld.global.f32 	%f809, [%rd27+16];
	mul.f32 	%f810, %f990, %f809;
	fma.rn.f32 	%f811, %f989, %f1098, %f810;
	st.global.f32 	[%rd27+16], %f811;
	ld.global.f32 	%f812, [%rd27+20];
	mul.f32 	%f813, %f990, %f812;
	fma.rn.f32 	%f814, %f989, %f1097, %f813;
	st.global.f32 	[%rd27+20], %f814;
	ld.global.f32 	%f815, [%rd27+24];
	mul.f32 	%f816, %f990, %f815;
	fma.rn.f32 	%f817, %f989, %f1096, %f816;
	st.global.f32 	[%rd27+24], %f817;
	ld.global.f32 	%f818, [%rd27+28];
	mul.f32 	%f819, %f990, %f818;
	fma.rn.f32 	%f820, %f989, %f1095, %f819;
	st.global.f32 	[%rd27+28], %f820;
	add.s32 	%r66, %r65, %r74;
	cvt.s64.s32 	%rd28, %r66;
	add.s64 	%rd29, %rd20, %rd28;
	add.s64 	%rd30, %rd29, %rd22;
	shl.b64 	%rd31, %rd30, 2;
	add.s64 	%rd32, %rd21, %rd31;
	ld.global.f32 	%f821, [%rd32];
	mul.f32 	%f822, %f990, %f821;
	fma.rn.f32 	%f823, %f989, %f1094, %f822;
	st.global.f32 	[%rd32], %f823;
	ld.global.f32 	%f824, [%rd32+4];
	mul.f32 	%f825, %f990, %f824;
	fma.rn.f32 	%f826, %f989, %f1093, %f825;
	st.global.f32 	[%rd32+4], %f826;
	ld.global.f32 	%f827, [%rd32+8];
	mul.f32 	%f828, %f990, %f827;
	fma.rn.f32 	%f829, %f989, %f1092, %f828;
	st.global.f32 	[%rd32+8], %f829;
	ld.global.f32 	%f830, [%rd32+12];
	mul.f32 	%f831, %f990, %f830;
	fma.rn.f32 	%f832, %f989, %f1091, %f831;
	st.global.f32 	[%rd32+12], %f832;
	ld.global.f32 	%f833, [%rd32+16];
	mul.f32 	%f834, %f990, %f833;
	fma.rn.f32 	%f835, %f989, %f1090, %f834;
	st.global.f32 	[%rd32+16], %f835;
	ld.global.f32 	%f836, [%rd32+20];
	mul.f32 	%f837, %f990, %f836;
	fma.rn.f32 	%f838, %f989, %f1089, %f837;
	st.global.f32 	[%rd32+20], %f838;
	ld.global.f32 	%f839, [%rd32+24];
	mul.f32 	%f840, %f990, %f839;
	fma.rn.f32 	%f841, %f989, %f1088, %f840;
	st.global.f32 	[%rd32+24], %f841;
	ld.global.f32 	%f842, [%rd32+28];
	mul.f32 	%f843, %f990, %f842;
	fma.rn.f32 	%f844, %f989, %f1087, %f843;
	st.global.f32 	[%rd32+28], %f844;
	add.s32 	%r67, %r66, %r74;
	cvt.s64.s32 	%rd33, %r67;
	add.s64 	%rd34, %rd20, %rd33;
	add.s64 	%rd35, %rd34, %rd22;
	shl.b64 	%rd36, %rd35, 2;
	add.s64 	%rd37, %rd21, %rd36;
	ld.global.f32 	%f845, [%rd37];
	mul.f32 	%f846, %f990, %f845;
	fma.rn.f32 	%f847, %f989, %f1086, %f846;
	st.global.f32 	[%rd37], %f847;
	ld.global.f32 	%f848, [%rd37+4];
	mul.f32 	%f849, %f990, %f848;
	fma.rn.f32 	%f850, %f989, %f1085, %f849;
	st.global.f32 	[%rd37+4], %f850;
	ld.global.f32 	%f851, [%rd37+8];
	mul.f32 	%f852, %f990, %f851;
	fma.rn.f32 	%f853, %f989, %f1084, %f852;
	st.global.f32 	[%rd37+8], %f853;
	ld.global.f32 	%f854, [%rd37+12];
	mul.f32 	%f855, %f990, %f854;
	fma.rn.f32 	%f856, %f989, %f1083, %f855;
	st.global.f32 	[%rd37+12], %f856;
	ld.global.f32 	%f857, [%rd37+16];
	mul.f32 	%f858, %f990, %f857;
	fma.rn.f32 	%f859, %f989, %f1082, %f858;
	st.global.f32 	[%rd37+16], %f859;
	ld.global.f32 	%f860, [%rd37+20];
	mul.f32 	%f861, %f990, %f860;
	fma.rn.f32 	%f862, %f989, %f1081, %f861;
	st.global.f32 	[%rd37+20], %f862;
	ld.global.f32 	%f863, [%rd37+24];
	mul.f32 	%f864, %f990, %f863;
	fma.rn.f32 	%f865, %f989, %f1080, %f864;
	st.global.f32 	[%rd37+24], %f865;
	ld.global.f32 	%f866, [%rd37+28];
	mul.f32 	%f867, %f990, %f866;
	fma.rn.f32 	%f868, %f989, %f1079, %f867;
	st.global.f32 	[%rd37+28], %f868;
	add.s32 	%r68, %r67, %r74;
	cvt.s64.s32 	%rd38, %r68;
	add.s64 	%rd39, %rd20, %rd38;
	add.s64 	%rd40, %rd39, %rd22;
	shl.b64 	%rd41, %rd40, 2;
	add.s64 	%rd42, %rd21, %rd41;
	ld.global.f32 	%f869, [%rd42];
	mul.f32 	%f870, %f990, %f869;
	fma.rn.f32 	%f871, %f989, %f1078, %f870;
	st.global.f32 	[%rd42], %f871;
	ld.global.f32 	%f872, [%rd42+4];
	mul.f32 	%f873, %f990, %f872;
	fma.rn.f32 	%f874, %f989, %f1077, %f873;
	st.global.f32 	[%rd42+4], %f874;
	ld.global.f32 	%f875, [%rd42+8];
	mul.f32 	%f876, %f990, %f875;
	fma.rn.f32 	%f877, %f989, %f1076, %f876;
	st.global.f32 	[%rd42+8], %f877;
	ld.global.f32 	%f878, [%rd42+12];
	mul.f32 	%f879, %f990, %f878;
	fma.rn.f32 	%f880, %f989, %f1075, %f879;
	st.global.f32 	[%rd42+12], %f880;
	ld.global.f32 	%f881, [%rd42+16];
	mul.f32 	%f882, %f990, %f881;
	fma.rn.f32 	%f883, %f989, %f1074, %f882;
	st.global.f32 	[%rd42+16], %f883;
	ld.global.f32 	%f884, [%rd42+20];
	mul.f32 	%f885, %f990, %f884;
	fma.rn.f32 	%f886, %f989, %f1073, %f885;
	st.global.f32 	[%rd42+20], %f886;
	ld.global.f32 	%f887, [%rd42+24];
	mul.f32 	%f888, %f990, %f887;
	fma.rn.f32 	%f889, %f989, %f1072, %f888;
	st.global.f32 	[%rd42+24], %f889;
	ld.global.f32 	%f890, [%rd42+28];
	mul.f32 	%f891, %f990, %f890;
	fma.rn.f32 	%f892, %f989, %f1071, %f891;
	st.global.f32 	[%rd42+28], %f892;
	add.s32 	%r69, %r68, %r74;
	cvt.s64.s32 	%rd43, %r69;
	add.s64 	%rd44, %rd20, %rd43;
	add.s64 	%rd45, %rd44, %rd22;
	shl.b64 	%rd46, %rd45, 2;
	add.s64 	%rd47, %rd21, %rd46;
	ld.global.f32 	%f893, [%rd47];
	mul.f32 	%f894, %f990, %f893;
	fma.rn.f32 	%f895, %f989, %f1070, %f894;
	st.global.f32 	[%rd47], %f895;
	ld.global.f32 	%f896, [%rd47+4];
	mul.f32 	%f897, %f990, %f896;
	fma.rn.f32 	%f898, %f989, %f1069, %f897;
	st.global.f32 	[%rd47+4], %f898;
	ld.global.f32 	%f899, [%rd47+8];
	mul.f32 	%f900, %f990, %f899;
	fma.rn.f32 	%f901, %f989, %f1068, %f900;
	st.global.f32 	[%rd47+8], %f901;
	ld.global.f32 	%f902, [%rd47+12];
	mul.f32 	%f903, %f990, %f902;
	fma.rn.f32 	%f904, %f989, %f1067, %f903;
	st.global.f32 	[%rd47+12], %f904;
	ld.global.f32 	%f905, [%rd47+16];
	mul.f32 	%f906, %f990, %f905;
	fma.rn.f32 	%f907, %f989, %f1066, %f906;
	st.global.f32 	[%rd47+16], %f907;
	ld.global.f32 	%f908, [%rd47+20];
	mul.f32 	%f909, %f990, %f908;
	fma.rn.f32 	%f910, %f989, %f1065, %f909;
	st.global.f32 	[%rd47+20], %f910;
	ld.global.f32 	%f911, [%rd47+24];
	mul.f32 	%f912, %f990, %f911;
	fma.rn.f32 	%f913, %f989, %f1064, %f912;
	st.global.f32 	[%rd47+24], %f913;
	ld.global.f32 	%f914, [%rd47+28];
	mul.f32 	%f915, %f990, %f914;
	fma.rn.f32 	%f916, %f989, %f1063, %f915;
	st.global.f32 	[%rd47+28], %f916;
	add.s32 	%r70, %r69, %r74;
	cvt.s64.s32 	%rd48, %r70;
	add.s64 	%rd49, %rd20, %rd48;
	add.s64 	%rd50, %rd49, %rd22;
	shl.b64 	%rd51, %rd50, 2;
	add.s64 	%rd52, %rd21, %rd51;
	ld.global.f32 	%f917, [%rd52];
	mul.f32 	%f918, %f990, %f917;
	fma.rn.f32 	%f919, %f989, %f1062, %f918;
	st.global.f32 	[%rd52], %f919;
	ld.global.f32 	%f920, [%rd52+4];
	mul.f32 	%f921, %f990, %f920;
	fma.rn.f32 	%f922, %f989, %f1061, %f921;
	st.global.f32 	[%rd52+4], %f922;
	ld.global.f32 	%f923, [%rd52+8];
	mul.f32 	%f924, %f990, %f923;
	fma.rn.f32 	%f925, %f989, %f1060, %f924;
	st.global.f32 	[%rd52+8], %f925;
	ld.global.f32 	%f926, [%rd52+12];
	mul.f32 	%f927, %f990, %f926;
	fma.rn.f32 	%f928, %f989, %f1059, %f927;
	st.global.f32 	[%rd52+12], %f928;
	ld.global.f32 	%f929, [%rd52+16];
	mul.f32 	%f930, %f990, %f929;
	fma.rn.f32 	%f931, %f989, %f1058, %f930;
	st.global.f32 	[%rd52+16], %f931;
	ld.global.f32 	%f932, [%rd52+20];
	mul.f32 	%f933, %f990, %f932;
	fma.rn.f32 	%f934, %f989, %f1057, %f933;
	st.global.f32 	[%rd52+20], %f934;
	ld.global.f32 	%f935, [%rd52+24];
	mul.f32 	%f936, %f990, %f935;
	fma.rn.f32 	%f937, %f989, %f1056, %f936;
	st.global.f32 	[%rd52+24], %f937;
	ld.global.f32 	%f938, [%rd52+28];
	mul.f32 	%f939, %f990, %f938;
	fma.rn.f32 	%f940, %f989, %f1055, %f939;
	st.global.f32 	[%rd52+28], %f940;
	add.s32 	%r71, %r70, %r74;
	cvt.s64.s32 	%rd53, %r71;
	add.s64 	%rd54, %rd20, %rd53;
	add.s64 	%rd55, %rd54, %rd22;
	shl.b64 	%rd56, %rd55, 2;
	add.s64 	%rd57, %rd21, %rd56;
	ld.global.f32 	%f941, [%rd57];
	mul.f32 	%f942, %f990, %f941;
	fma.rn.f32 	%f943, %f989, %f1103, %f942;
	st.global.f32 	[%rd57], %f943;
	ld.global.f32 	%f944, [%rd57+4];
	mul.f32 	%f945, %f990, %f944;
	fma.rn.f32 	%f946, %f989, %f1104, %f945;
	st.global.f32 	[%rd57+4], %f946;
	ld.global.f32 	%f947, [%rd57+8];
	mul.f32 	%f948, %f990, %f947;
	fma.rn.f32 	%f949, %f989, %f1105, %f948;
	st.global.f32 	[%rd57+8], %f949;
	ld.global.f32 	%f950, [%rd57+12];
	mul.f32 	%f951, %f990, %f950;
	fma.rn.f32 	%f952, %f989, %f1106, %f951;
	st.global.f32 	[%rd57+12], %f952;
	ld.global.f32 	%f953, [%rd57+16];
	mul.f32 	%f954, %f990, %f953;
	fma.rn.f32 	%f955, %f989, %f1107, %f954;
	st.global.f32 	[%rd57+16], %f955;
	ld.global.f32 	%f956, [%rd57+20];
	mul.f32 	%f957, %f990, %f956;
	fma.rn.f32 	%f958, %f989, %f1108, %f957;
	st.global.f32 	[%rd57+20], %f958;
	ld.global.f32 	%f959, [%rd57+24];
	mul.f32 	%f960, %f990, %f959;
	fma.rn.f32 	%f961, %f989, %f1109, %f960;
	st.global.f32 	[%rd57+24], %f961;
	ld.global.f32 	%f962, [%rd57+28];
	mul.f32 	%f963, %f990, %f962;
	fma.rn.f32 	%f964, %f989, %f1110, %f963;
	st.global.f32 	[%rd57+28], %f964;
	add.s32 	%r72, %r71, %r74;
	cvt.s64.s32 	%rd58, %r72;
	add.s64 	%rd59, %rd20, %rd58;
	add.s64 	%rd60, %rd59, %rd22;
	shl.b64 	%rd61, %rd60, 2;
	add.s64 	%rd62, %rd21, %rd61;
	ld.global.f32 	%f965, [%rd62];
	mul.f32 	%f966, %f990, %f965;
	fma.rn.f32 	%f967, %f989, %f1119, %f966;
	st.global.f32 	[%rd62], %f967;
	ld.global.f32 	%f968, [%rd62+4];
	mul.f32 	%f969, %f990, %f968;
	fma.rn.f32 	%f970, %f989, %f1120, %f969;
	st.global.f32 	[%rd62+4], %f970;
	ld.global.f32 	%f971, [%rd62+8];
	mul.f32 	%f972, %f990, %f971;
	fma.rn.f32 	%f973, %f989, %f1121, %f972;
	st.global.f32 	[%rd62+8], %f973;
	ld.global.f32 	%f974, [%rd62+12];
	mul.f32 	%f975, %f990, %f974;
	fma.rn.f32 	%f976, %f989, %f1122, %f975;
	st.global.f32 	[%rd62+12], %f976;
	ld.global.f32 	%f977, [%rd62+16];
	mul.f32 	%f978, %f990, %f977;
	fma.rn.f32 	%f979, %f989, %f1123, %f978;
	st.global.f32 	[%rd62+16], %f979;
	ld.global.f32 	%f980, [%rd62+20];
	mul.f32 	%f981, %f990, %f980;
	fma.rn.f32 	%f982, %f989, %f1124, %f981;
	st.global.f32 	[%rd62+20], %f982;
	ld.global.f32 	%f983, [%rd62+24];
	mul.f32 	%f984, %f990, %f983;
	fma.rn.f32 	%f985, %f989, %f1125, %f984;
	st.global.f32 	[%rd62+24], %f985;
	ld.global.f32 	%f986, [%rd62+28];
	mul.f32 	%f987, %f990, %f986;
	fma.rn.f32 	%f988, %f989, %f1126, %f987;
	st.global.f32 	[%rd62+28], %f988;
	ret;

}


// ===== COMPILED SASS (sm_100) =====

	.target	sm_100

	.elftype	@"ET_EXEC"


//--------------------- .note.nv.tkinfo           --------------------------
	.section	.note.nv.tkinfo,"",@"SHT_NOTE"
	.sectionflags	@"SHF_NOTE_NV_TKINFO"
	.tkinfo
        /*0018*/ 	.word	0x00000002
        /*0030*/ 	.string	""
        /*0030*/ 	.string	"ptxas"
        /*0030*/ 	.string	"Cuda compilation tools, release 13.0, V13.0.88"
        /*0030*/ 	.string	"Build cuda_13.0.r13.0/compiler.36424714_0"
        /*0030*/ 	.string	"-arch sm_100 -m 64 "



//--------------------- .note.nv.cuinfo           --------------------------
	.section	.note.nv.cuinfo,"",@"SHT_NOTE"
	.sectionflags	@"SHF_NOTE_NV_CUINFO"
        /*0018*/ 	.short	0x0002
        /*001a*/ 	.short	0x0064
        /*001c*/ 	.short	0x0082
	.zero		2


//--------------------- .nv.info                  --------------------------
	.section	.nv.info,"",@"SHT_CUDA_INFO"
	.align	4


	//----- nvinfo : EIATTR_REGCOUNT
	.align		4
        /*0000*/ 	.byte	0x04, 0x2f
        /*0002*/ 	.short	(.L_1 - .L_0)
	.align		4
.L_0:
        /*0004*/ 	.word	index@(_ZN22gemm_computational_opt5sgemmILi128ELi128ELi8ELi8ELi8EEEvPfS1_S1_iiiff)
        /*0008*/ 	.word	0x0000007d


	//----- nvinfo : EIATTR_FRAME_SIZE
	.align		4
.L_1:
        /*000c*/ 	.byte	0x04, 0x11
        /*000e*/ 	.short	(.L_3 - .L_2)
	.align		4
.L_2:
        /*0010*/ 	.word	index@(_ZN22gemm_computational_opt5sgemmILi128ELi128ELi8ELi8ELi8EEEvPfS1_S1_iiiff)
        /*0014*/ 	.word	0x00000000


	//----- nvinfo : EIATTR_MIN_STACK_SIZE
	.align		4
.L_3:
        /*0018*/ 	.byte	0x04, 0x12
        /*001a*/ 	.short	(.L_5 - .L_4)
	.align		4
.L_4:
        /*001c*/ 	.word	index@(_ZN22gemm_computational_opt5sgemmILi128ELi128ELi8ELi8ELi8EEEvPfS1_S1_iiiff)
        /*0020*/ 	.word	0x00000000
.L_5:


//--------------------- .nv.compat                --------------------------
	.section	.nv.compat,"",@"SHT_CUDA_COMPAT_INFO"
	.align	4
        /*0000*/ 	.byte	0x02, 0x09, 0x00, 0x00, 0x02, 0x02, 0x01, 0x00, 0x02, 0x05, 0x05, 0x00, 0x03, 0x07, 0x01, 0x01
        /*0010*/ 	.byte	0x02, 0x03, 0x00, 0x00, 0x02, 0x06, 0x01, 0x00, 0x04, 0x0b, 0x08, 0x00, 0x09, 0x00, 0x00, 0x00
        /*0020*/ 	.byte	0x00, 0x00, 0x00, 0x00


//--------------------- .nv.info._ZN22gemm_computational_opt5sgemmILi128ELi128ELi8ELi8ELi8EEEvPfS1_S1_iiiff --------------------------
	.section	.nv.info._ZN22gemm_computational_opt5sgemmILi128ELi128ELi8ELi8ELi8EEEvPfS1_S1_iiiff,"",@"SHT_CUDA_INFO"
	.sectionflags	@""
	.align	4


	//----- nvinfo : EIATTR_CUDA_API_VERSION
	.align		4
        /*0000*/ 	.byte	0x04, 0x37
        /*0002*/ 	.short	(.L_7 - .L_6)
.L_6:
        /*0004*/ 	.word	0x00000082


	//----- nvinfo : EIATTR_KPARAM_INFO
	.align		4
.L_7:
        /*0008*/ 	.byte	0x04, 0x17
        /*000a*/ 	.short	(.L_9 - .L_8)
.L_8:
        /*000c*/ 	.word	0x00000000
        /*0010*/ 	.short	0x0007
        /*0012*/ 	.short	0x0028
        /*0014*/ 	.byte	0x00, 0xf0, 0x11, 0x00


	//----- nvinfo : EIATTR_KPARAM_INFO
	.align		4
.L_9:
        /*0018*/ 	.byte	0x04, 0x17
        /*001a*/ 	.short	(.L_11 - .L_10)
.L_10:
        /*001c*/ 	.word	0x00000000
        /*0020*/ 	.short	0x0006
        /*0022*/ 	.short	0x0024
        /*0024*/ 	.byte	0x00, 0xf0, 0x11, 0x00


	//----- nvinfo : EIATTR_KPARAM_INFO
	.align		4
.L_11:
        /*0028*/ 	.byte	0x04, 0x17
        /*002a*/ 	.short	(.L_13 - .L_12)
.L_12:
        /*002c*/ 	.word	0x00000000
        /*0030*/ 	.short	0x0005
        /*0032*/ 	.short	0x0020
        /*0034*/ 	.byte	0x00, 0xf0, 0x11, 0x00


	//----- nvinfo : EIATTR_KPARAM_INFO
	.align		4
.L_13:
        /*0038*/ 	.byte	0x04, 0x17
        /*003a*/ 	.short	(.L_15 - .L_14)
.L_14:
        /*003c*/ 	.word	0x00000000
        /*0040*/ 	.short	0x0004
        /*0042*/ 	.short	0x001c
        /*0044*/ 	.byte	0x00, 0xf0, 0x11, 0x00


	//----- nvinfo : EIATTR_KPARAM_INFO
	.align		4
.L_15:
        /*0048*/ 	.byte	0x04, 0x17
        /*004a*/ 	.short	(.L_17 - .L_16)
.L_16:
        /*004c*/ 	.word	0x00000000
        /*0050*/ 	.short	0x0003
        /*0052*/ 	.short	0x0018
        /*0054*/ 	.byte	0x00, 0xf0, 0x11, 0x00


	//----- nvinfo : EIATTR_KPARAM_INFO
	.align		4
.L_17:
        /*0058*/ 	.byte	0x04, 0x17
        /*005a*/ 	.short	(.L_19 - .L_18)
.L_18:
        /*005c*/ 	.word	0x00000000
        /*0060*/ 	.short	0x0002
        /*0062*/ 	.short	0x0010
        /*0064*/ 	.byte	0x00, 0xf5, 0x21, 0x00


	//----- nvinfo : EIATTR_KPARAM_INFO
	.align		4
.L_19:
        /*0068*/ 	.byte	0x04, 0x17
        /*006a*/ 	.short	(.L_21 - .L_20)
.L_20:
        /*006c*/ 	.word	0x00000000
        /*0070*/ 	.short	0x0001
        /*0072*/ 	.short	0x0008
        /*0074*/ 	.byte	0x00, 0xf5, 0x21, 0x00


	//----- nvinfo : EIATTR_KPARAM_INFO
	.align		4
.L_21:
        /*0078*/ 	.byte	0x04, 0x17
        /*007a*/ 	.short	(.L_23 - .L_22)
.L_22:
        /*007c*/ 	.word	0x00000000
        /*0080*/ 	.short	0x0000
        /*0082*/ 	.short	0x0000
        /*0084*/ 	.byte	0x00, 0xf5, 0x21, 0x00


	//----- nvinfo : EIATTR_SPARSE_MMA_MASK
	.align		4
.L_23:
        /*0088*/ 	.byte	0x03, 0x50
        /*008a*/ 	.short	0x0000


	//----- nvinfo : EIATTR_MAXREG_COUNT
	.align		4
        /*008c*/ 	.byte	0x03, 0x1b
        /*008e*/ 	.short	0x00ff


	//----- nvinfo : EIATTR_NUM_BARRIERS
	.align		4
        /*0090*/ 	.byte	0x02, 0x4c
        /*0092*/ 	.byte	0x01
	.zero		1


	//----- nvinfo : EIATTR_MERCURY_ISA_VERSION
	.align		4
        /*0094*/ 	.byte	0x03, 0x5f
        /*0096*/ 	.short	0x0101


	//----- nvinfo : EIATTR_VRC_CTA_INIT_COUNT
	.align		4
        /*0098*/ 	.byte	0x02, 0x4a
	.zero		1
	.zero		1


	//----- nvinfo : EIATTR_EXIT_INSTR_OFFSETS
	.align		4
        /*009c*/ 	.byte	0x04, 0x1c
        /*009e*/ 	.short	(.L_25 - .L_24)


	//   ....[0]....
.L_24:
        /*00a0*/ 	.word	0x00003c50


	//----- nvinfo : EIATTR_CBANK_PARAM_SIZE
	.align		4
.L_25:
        /*00a4*/ 	.byte	0x03, 0x19
        /*00a6*/ 	.short	0x002c


	//----- nvinfo : EIATTR_PARAM_CBANK
	.align		4
        /*00a8*/ 	.byte	0x04, 0x0a
        /*00aa*/ 	.short	(.L_27 - .L_26)
	.align		4
.L_26:
        /*00ac*/ 	.word	index@(.nv.constant0._ZN22gemm_computational_opt5sgemmILi128ELi128ELi8ELi8ELi8EEEvPfS1_S1_iiiff)
        /*00b0*/ 	.short	0x0380
        /*00b2*/ 	.short	0x002c


	//----- nvinfo : EIATTR_SW_WAR
	.align		4
.L_27:
        /*00b4*/ 	.byte	0x04, 0x36
        /*00b6*/ 	.short	(.L_29 - .L_28)
.L_28:
        /*00b8*/ 	.word	0x00000008
.L_29:


//--------------------- .nv.callgraph             --------------------------
	.section	.nv.callgraph,"",@"SHT_CUDA_CALLGRAPH"
	.align	4
	.sectionentsize	8
	.align		4
        /*0000*/ 	.word	0x00000000
	.align		4
        /*0004*/ 	.word	0xffffffff
	.align		4
        /*0008*/ 	.word	0x00000000
	.align		4
        /*000c*/ 	.word	0xfffffffe
	.align		4
        /*0010*/ 	.word	0x00000000
	.align		4
        /*0014*/ 	.word	0xfffffffd
	.align		4
        /*0018*/ 	.word	0x00000000
	.align		4
        /*001c*/ 	.word	0xfffffffc


//--------------------- .text._ZN22gemm_computational_opt5sgemmILi128ELi128ELi8ELi8ELi8EEEvPfS1_S1_iiiff --------------------------
	.section	.text._ZN22gemm_computational_opt5sgemmILi128ELi128ELi8ELi8ELi8EEEvPfS1_S1_iiiff,"ax",@progbits
	.align	128
        .global         _ZN22gemm_computational_opt5sgemmILi128ELi128ELi8ELi8ELi8EEEvPfS1_S1_iiiff
        .type           _ZN22gemm_computational_opt5sgemmILi128ELi128ELi8ELi8ELi8EEEvPfS1_S1_iiiff,@function
        .size           _ZN22gemm_computational_opt5sgemmILi128ELi128ELi8ELi8ELi8EEEvPfS1_S1_iiiff,(.L_x_3 - _ZN22gemm_computational_opt5sgemmILi128ELi128ELi8ELi8ELi8EEEvPfS1_S1_iiiff)
        .other          _ZN22gemm_computational_opt5sgemmILi128ELi128ELi8ELi8ELi8EEEvPfS1_S1_iiiff,@"STO_CUDA_ENTRY STV_DEFAULT"
_ZN22gemm_computational_opt5sgemmILi128ELi128ELi8ELi8ELi8EEEvPfS1_S1_iiiff:
.text._ZN22gemm_computational_opt5sgemmILi128ELi128ELi8ELi8ELi8EEEvPfS1_S1_iiiff:
[----:B------:R-:W-:Y:S01]  /*0000*/  LDC R1, c[0x0][0x37c] ;  /* 0x0000df00ff017b82 */ /* 0x000fe20000000800 */
[----:B------:R-:W0:Y:S07]  /*0010*/  S2R R0, SR_TID.X ;  /* 0x0000000000007919 */ /* 0x000e2e0000002100 */
[----:B------:R-:W1:Y:S01]  /*0020*/  S2UR UR12, SR_CTAID.Y ;  /* 0x00000000000c79c3 */ /* 0x000e620000002600 */
[----:B------:R-:W1:Y:S01]  /*0030*/  LDCU UR13, c[0x0][0x39c] ;  /* 0x00007380ff0d77ac */ /* 0x000e620008000800 */
[----:B------:R-:W2:Y:S01]  /*0040*/  S2R R2, SR_CTAID.X ;  /* 0x0000000000027919 */ /* 0x000ea20000002500 */
[----:B------:R-:W3:Y:S05]  /*0050*/  LDCU.128 UR16, c[0x0][0x380] ;  /* 0x00007000ff1077ac */ /* 0x000eea0008000c00 */
[----:B------:R-:W4:Y:S01]  /*0060*/  LDC R3, c[0x0][0x3a0] ;  /* 0x0000e800ff037b82 */ /* 0x000f220000000800 */
[----:B------:R-:W5:Y:S01]  /*0070*/  LDCU.64 UR10, c[0x0][0x358] ;  /* 0x00006b00ff0a77ac */ /* 0x000f620008000a00 */
[----:B-1----:R-:W-:-:S04]  /*0080*/  UIMAD UR4, UR12, UR13, URZ ;  /* 0x0000000d0c0472a4 */ /* 0x002fc8000f8e02ff */
[----:B------:R-:W-:Y:S01]  /*0090*/  USHF.L.U32 UR4, UR4, 0x7, URZ ;  /* 0x0000000704047899 */ /* 0x000fe200080006ff */
[--C-:B0-----:R-:W-:Y:S02]  /*00a0*/  SHF.R.U32.HI R9, RZ, 0x1, R0.reuse ;  /* 0x00000001ff097819 */ /* 0x101fe40000011600 */
[----:B------:R-:W-:Y:S02]  /*00b0*/  SHF.L.U32 R4, R0, 0x2, RZ ;  /* 0x0000000200047819 */ /* 0x000fe400000006ff */
[----:B------:R-:W-:Y:S01]  /*00c0*/  SHF.R.U32.HI R8, RZ, 0x5, R0 ;  /* 0x00000005ff087819 */ /* 0x000fe20000011600 */
[----:B------:R-:W-:Y:S01]  /*00d0*/  IMAD R6, R9, UR13, RZ ;  /* 0x0000000d09067c24 */ /* 0x000fe2000f8e02ff */
[C---:B------:R-:W-:Y:S02]  /*00e0*/  LOP3.LUT R5, R4.reuse, 0x4, RZ, 0xc0, !PT ;  /* 0x0000000404057812 */ /* 0x040fe400078ec0ff */
[----:B------:R-:W-:Y:S01]  /*00f0*/  LOP3.LUT R7, R4, 0x7c, RZ, 0xc0, !PT ;  /* 0x0000007c04077812 */ /* 0x000fe200078ec0ff */
[----:B----4-:R-:W-:Y:S01]  /*0100*/  IMAD R10, R8, R3, RZ ;  /* 0x00000003080a7224 */ /* 0x010fe200078e02ff */
[----:B------:R-:W-:-:S02]  /*0110*/  IADD3 R5, P1, P2, R6, UR4, R5 ;  /* 0x0000000406057c10 */ /* 0x000fc4000fa3e005 */
[----:B------:R-:W-:Y:S02]  /*0120*/  SHF.R.S32.HI R6, RZ, 0x1f, R6 ;  /* 0x0000001fff067819 */ /* 0x000fe40000011406 */
[----:B--2---:R-:W-:Y:S02]  /*0130*/  LEA R7, R2, R7, 0x7 ;  /* 0x0000000702077211 */ /* 0x004fe400078e38ff */
[C---:B---3--:R-:W-:Y:S02]  /*0140*/  LEA R4, P0, R5.reuse, UR16, 0x2 ;  /* 0x0000001005047c11 */ /* 0x048fe4000f8010ff */
[----:B------:R-:W-:Y:S02]  /*0150*/  IADD3.X R6, PT, PT, RZ, R6, RZ, P1, P2 ;  /* 0x00000006ff067210 */ /* 0x000fe40000fe44ff */
[----:B------:R-:W-:Y:S02]  /*0160*/  IADD3 R7, P1, PT, R10, R7, RZ ;  /* 0x000000070a077210 */ /* 0x000fe40007f3e0ff */
[----:B------:R-:W-:-:S02]  /*0170*/  LEA.HI.X R5, R5, UR17, R6, 0x2, P0 ;  /* 0x0000001105057c11 */ /* 0x000fc400080f1406 */
[C---:B------:R-:W-:Y:S02]  /*0180*/  LEA R6, P0, R7.reuse, UR18, 0x2 ;  /* 0x0000001207067c11 */ /* 0x040fe4000f8010ff */
[----:B------:R-:W-:Y:S01]  /*0190*/  LEA.HI.X.SX32 R10, R10, RZ, 0x1, P1 ;  /* 0x000000ff0a0a7211 */ /* 0x000fe200008f0eff */
[----:B-----5:R0:W2:Y:S03]  /*01a0*/  LDG.E.128 R12, desc[UR10][R4.64] ;  /* 0x0000000a040c7981 */ /* 0x0200a6000c1e1d00 */
[----:B------:R-:W-:-:S05]  /*01b0*/  LEA.HI.X R7, R7, UR19, R10, 0x2, P0 ;  /* 0x0000001307077c11 */ /* 0x000fca00080f140a */
[----:B------:R1:W3:Y:S01]  /*01c0*/  LDG.E.128 R16, desc[UR10][R6.64] ;  /* 0x0000000a06107981 */ /* 0x0002e2000c1e1d00 */
[----:B------:R-:W4:Y:S01]  /*01d0*/  S2UR UR6, SR_CgaCtaId ;  /* 0x00000000000679c3 */ /* 0x000f220000008800 */
[----:B------:R-:W-:Y:S01]  /*01e0*/  UMOV UR4, 0x400 ;  /* 0x0000040000047882 */ /* 0x000fe20000000000 */
[C---:B------:R-:W-:Y:S02]  /*01f0*/  SHF.L.U32 R11, R0.reuse, 0xb, RZ ;  /* 0x0000000b000b7819 */ /* 0x040fe400000006ff */
[----:B------:R-:W-:Y:S02]  /*0200*/  SHF.L.U32 R10, R9, 0x2, RZ ;  /* 0x00000002090a7819 */ /* 0x000fe400000006ff */
[----:B------:R-:W-:Y:S01]  /*0210*/  SHF.L.U32 R20, R0, 0x4, RZ ;  /* 0x0000000400147819 */ /* 0x000fe200000006ff */
[----:B0-----:R-:W0:Y:S01]  /*0220*/  S2R R4, SR_TID.X ;  /* 0x0000000000047919 */ /* 0x001e220000002100 */
[----:B------:R-:W-:Y:S02]  /*0230*/  LOP3.LUT R10, R10, 0x800, R11, 0xf8, !PT ;  /* 0x000008000a0a7812 */ /* 0x000fe400078ef80b */
[----:B------:R-:W-:-:S04]  /*0240*/  LOP3.LUT R11, R20, 0x1f0, RZ, 0xc0, !PT ;  /* 0x000001f0140b7812 */ /* 0x000fc800078ec0ff */
[----:B------:R-:W-:Y:S01]  /*0250*/  LEA R11, R8, R11, 0x9 ;  /* 0x0000000b080b7211 */ /* 0x000fe200078e48ff */
[----:B----4-:R-:W-:Y:S02]  /*0260*/  ULEA UR7, UR6, UR4, 0x18 ;  /* 0x0000000406077291 */ /* 0x010fe4000f8ec0ff */
[----:B------:R-:W-:-:S04]  /*0270*/  UIADD3 UR4, UPT, UPT, UR4, 0x2000, URZ ;  /* 0x0000200004047890 */ /* 0x000fc8000fffe0ff */
[----:B------:R-:W-:Y:S02]  /*0280*/  ULEA UR6, UR6, UR4, 0x18 ;  /* 0x0000000406067291 */ /* 0x000fe4000f8ec0ff */
[----:B------:R-:W-:Y:S01]  /*0290*/  UISETP.GE.AND UP0, UPT, UR13, 0x1, UPT ;  /* 0x000000010d00788c */ /* 0x000fe2000bf06270 */
[----:B------:R-:W-:Y:S01]  /*02a0*/  SHF.L.U32 R8, R0, 0x3, RZ ;  /* 0x0000000300087819 */ /* 0x000fe200000006ff */
[----:B------:R-:W-:Y:S02]  /*02b0*/  HFMA2 R52, -RZ, RZ, 0, 0 ;  /* 0x00000000ff347431 */ /* 0x000fe400000001ff */
[----:B------:R-:W-:Y:S02]  /*02c0*/  HFMA2 R104, -RZ, RZ, 0, 0 ;  /* 0x00000000ff687431 */ /* 0x000fe400000001ff */
[----:B------:R-:W-:Y:S02]  /*02d0*/  HFMA2 R48, -RZ, RZ, 0, 0 ;  /* 0x00000000ff307431 */ /* 0x000fe400000001ff */
[----:B------:R-:W-:-:S02]  /*02e0*/  HFMA2 R96, -RZ, RZ, 0, 0 ;  /* 0x00000000ff607431 */ /* 0x000fc400000001ff */
[----:B------:R-:W-:Y:S02]  /*02f0*/  HFMA2 R54, -RZ, RZ, 0, 0 ;  /* 0x00000000ff367431 */ /* 0x000fe400000001ff */
[----:B------:R-:W-:Y:S01]  /*0300*/  HFMA2 R69, -RZ, RZ, 0, 0 ;  /* 0x00000000ff457431 */ /* 0x000fe200000001ff */
[----:B------:R-:W-:Y:S02]  /*0310*/  CS2R R64, SRZ ;  /* 0x0000000000407805 */ /* 0x000fe4000001ff00 */
[----:B------:R-:W-:Y:S02]  /*0320*/  CS2R R72, SRZ ;  /* 0x0000000000487805 */ /* 0x000fe4000001ff00 */
[----:B------:R-:W-:Y:S02]  /*0330*/  CS2R R92, SRZ ;  /* 0x00000000005c7805 */ /* 0x000fe4000001ff00 */
[----:B------:R-:W-:Y:S02]  /*0340*/  CS2R R70, SRZ ;  /* 0x0000000000467805 */ /* 0x000fe4000001ff00 */
[----:B------:R-:W-:-:S02]  /*0350*/  CS2R R42, SRZ ;  /* 0x00000000002a7805 */ /* 0x000fc4000001ff00 */
[----:B------:R-:W-:Y:S02]  /*0360*/  CS2R R60, SRZ ;  /* 0x00000000003c7805 */ /* 0x000fe4000001ff00 */
[----:B------:R-:W-:Y:S02]  /*0370*/  CS2R R44, SRZ ;  /* 0x00000000002c7805 */ /* 0x000fe4000001ff00 */
[----:B------:R-:W-:Y:S02]  /*0380*/  CS2R R80, SRZ ;  /* 0x0000000000507805 */ /* 0x000fe4000001ff00 */
[----:B------:R-:W-:Y:S02]  /*0390*/  CS2R R58, SRZ ;  /* 0x00000000003a7805 */ /* 0x000fe4000001ff00 */
[----:B------:R-:W-:Y:S02]  /*03a0*/  CS2R R62, SRZ ;  /* 0x00000000003e7805 */ /* 0x000fe4000001ff00 */
[----:B------:R-:W-:-:S02]  /*03b0*/  CS2R R22, SRZ ;  /* 0x0000000000167805 */ /* 0x000fc4000001ff00 */
[----:B------:R-:W-:Y:S02]  /*03c0*/  MOV R106, RZ ;  /* 0x000000ff006a7202 */ /* 0x000fe40000000f00 */
[----:B------:R-:W-:Y:S02]  /*03d0*/  CS2R R90, SRZ ;  /* 0x00000000005a7805 */ /* 0x000fe4000001ff00 */
[----:B------:R-:W-:Y:S02]  /*03e0*/  MOV R100, RZ ;  /* 0x000000ff00647202 */ /* 0x000fe40000000f00 */
[----:B------:R-:W-:Y:S02]  /*03f0*/  CS2R R38, SRZ ;  /* 0x0000000000267805 */ /* 0x000fe4000001ff00 */
[----:B------:R-:W-:Y:S02]  /*0400*/  CS2R R36, SRZ ;  /* 0x0000000000247805 */ /* 0x000fe4000001ff00 */
[----:B------:R-:W-:-:S02]  /*0410*/  MOV R50, RZ ;  /* 0x000000ff00327202 */ /* 0x000fc40000000f00 */
[----:B------:R-:W-:Y:S02]  /*0420*/  CS2R R88, SRZ ;  /* 0x0000000000587805 */ /* 0x000fe4000001ff00 */
[----:B------:R-:W-:Y:S02]  /*0430*/  CS2R R86, SRZ ;  /* 0x0000000000567805 */ /* 0x000fe4000001ff00 */
[----:B------:R-:W-:Y:S02]  /*0440*/  CS2R R82, SRZ ;  /* 0x0000000000527805 */ /* 0x000fe4000001ff00 */
[----:B-1----:R-:W-:Y:S02]  /*0450*/  CS2R R6, SRZ ;  /* 0x0000000000067805 */ /* 0x002fe4000001ff00 */
[----:B------:R-:W-:Y:S02]  /*0460*/  CS2R R78, SRZ ;  /* 0x00000000004e7805 */ /* 0x000fe4000001ff00 */
[----:B------:R-:W-:-:S02]  /*0470*/  CS2R R66, SRZ ;  /* 0x0000000000427805 */ /* 0x000fc4000001ff00 */
[----:B------:R-:W-:Y:S02]  /*0480*/  MOV R77, RZ ;  /* 0x000000ff004d7202 */ /* 0x000fe40000000f00 */
[----:B------:R-:W-:Y:S02]  /*0490*/  CS2R R74, SRZ ;  /* 0x00000000004a7805 */ /* 0x000fe4000001ff00 */
[----:B------:R-:W-:Y:S02]  /*04a0*/  CS2R R46, SRZ ;  /* 0x00000000002e7805 */ /* 0x000fe4000001ff00 */
[----:B------:R-:W-:Y:S02]  /*04b0*/  CS2R R20, SRZ ;  /* 0x0000000000147805 */ /* 0x000fe4000001ff00 */
[----:B------:R-:W-:Y:S02]  /*04c0*/  MOV R41, RZ ;  /* 0x000000ff00297202 */ /* 0x000fe40000000f00 */
[----:B------:R-:W-:-:S02]  /*04d0*/  CS2R R56, SRZ ;  /* 0x0000000000387805 */ /* 0x000fc4000001ff00 */
[----:B------:R-:W-:Y:S02]  /*04e0*/  MOV R108, RZ ;  /* 0x000000ff006c7202 */ /* 0x000fe40000000f00 */
[----:B------:R-:W-:Y:S02]  /*04f0*/  MOV R110, RZ ;  /* 0x000000ff006e7202 */ /* 0x000fe40000000f00 */
[----:B0-----:R-:W-:Y:S02]  /*0500*/  SHF.R.U32.HI R5, RZ, 0x1, R4 ;  /* 0x00000001ff057819 */ /* 0x001fe40000011604 */
[----:B------:R-:W-:Y:S02]  /*0510*/  LOP3.LUT R9, R9, 0x1f8, RZ, 0xc0, !PT ;  /* 0x000001f809097812 */ /* 0x000fe400078ec0ff */
[----:B------:R-:W-:Y:S01]  /*0520*/  LOP3.LUT R8, R8, 0x78, RZ, 0xc0, !PT ;  /* 0x0000007808087812 */ /* 0x000fe200078ec0ff */
[----:B--2---:R-:W-:Y:S04]  /*0530*/  STS [R10+UR7], R12 ;  /* 0x0000000c0a007988 */ /* 0x004fe80008000807 */
[----:B------:R-:W-:Y:S04]  /*0540*/  STS [R10+UR7+0x200], R13 ;  /* 0x0002000d0a007988 */ /* 0x000fe80008000807 */
[----:B------:R-:W-:Y:S04]  /*0550*/  STS [R10+UR7+0x400], R14 ;  /* 0x0004000e0a007988 */ /* 0x000fe80008000807 */
[----:B------:R-:W-:Y:S04]  /*0560*/  STS [R10+UR7+0x600], R15 ;  /* 0x0006000f0a007988 */ /* 0x000fe80008000807 */
[----:B---3--:R0:W-:Y:S02]  /*0570*/  STS.128 [R11+UR6], R16 ;  /* 0x000000100b007988 */ /* 0x0081e40008000c06 */
[----:B0-----:R-:W-:Y:S01]  /*0580*/  HFMA2 R18, -RZ, RZ, 0, 0 ;  /* 0x00000000ff127431 */ /* 0x001fe200000001ff */
[----:B------:R-:W-:Y:S01]  /*0590*/  CS2R R16, SRZ ;  /* 0x0000000000107805 */ /* 0x000fe2000001ff00 */
[----:B------:R-:W-:Y:S06]  /*05a0*/  BAR.SYNC.DEFER_BLOCKING 0x0 ;  /* 0x0000000000007b1d */ /* 0x000fec0000010000 */
[----:B------:R-:W-:Y:S05]  /*05b0*/  BRA.U !UP0, `(.L_x_0) ;  /* 0x0000002108bc7547 */ /* 0x000fea000b800000 */
[----:B------:R-:W-:Y:S01]  /*05c0*/  LEA R12, R8, UR6, 0x2 ;  /* 0x00000006080c7c11 */ /* 0x000fe2000f8e10ff */
[----:B------:R-:W-:Y:S01]  /*05d0*/  UMOV UR4, URZ ;  /* 0x000000ff00047c82 */ /* 0x000fe20008000000 */
[----:B------:R-:W-:Y:S01]  /*05e0*/  LEA R13, R9, UR7, 0x2 ;  /* 0x00000007090d7c11 */ /* 0x000fe2000f8e10ff */
[----:B------:R-:W-:Y:S01]  /*05f0*/  UMOV UR5, URZ ;  /* 0x000000ff00057c82 */ /* 0x000fe20008000000 */
[----:B------:R-:W-:Y:S01]  /*0600*/  MOV R52, RZ ;  /* 0x000000ff00347202 */ /* 0x000fe20000000f00 */
[----:B------:R0:W1:Y:S04]  /*0610*/  LDS.128 R8, [R12+0x10] ;  /* 0x000010000c087984 */ /* 0x0000680000000c00 */
[----:B------:R0:W2:Y:S04]  /*0620*/  LDS.128 R28, [R12] ;  /* 0x000000000c1c7984 */ /* 0x0000a80000000c00 */
[----:B------:R0:W3:Y:S04]  /*0630*/  LDS.128 R24, [R13+0x10] ;  /* 0x000010000d187984 */ /* 0x0000e80000000c00 */
[----:B------:R0:W4:Y:S02]  /*0640*/  LDS.128 R32, [R13] ;  /* 0x000000000d207984 */ /* 0x0001240000000c00 */
.L_x_1:
[----:B0-2-4-:R-:W-:Y:S01]  /*0650*/  FFMA R12, R33, R30, R67 ;  /* 0x0000001e210c7223 */ /* 0x015fe20000000043 */
[----:B------:R-:W-:Y:S01]  /*0660*/  FFMA R15, R34, R29, R6 ;  /* 0x0000001d220f7223 */ /* 0x000fe20000000006 */
[----:B------:R-:W-:Y:S01]  /*0670*/  ULEA UR8, UR5, UR7, 0xc ;  /* 0x0000000705087291 */ /* 0x000fe2000f8e60ff */
[C---:B------:R-:W-:Y:S01]  /*0680*/  SHF.L.U32 R67, R0.reuse, 0x1, RZ ;  /* 0x0000000100437819 */ /* 0x040fe200000006ff */
[----:B------:R-:W-:Y:S01]  /*0690*/  ULEA UR9, UR5, UR6, 0xc ;  /* 0x0000000605097291 */ /* 0x000fe2000f8e60ff */
[----:B------:R-:W-:Y:S01]  /*06a0*/  SHF.L.U32 R6, R0, 0x5, RZ ;  /* 0x0000000500067819 */ /* 0x000fe200000006ff */
[C---:B------:R-:W-:Y:S01]  /*06b0*/  FFMA R97, R32.reuse, R28, R47 ;  /* 0x0000001c20617223 */ /* 0x040fe2000000002f */
[----:B------:R-:W-:Y:S01]  /*06c0*/  LOP3.LUT R67, R67, 0x7e0, RZ, 0xc0, !PT ;  /* 0x000007e043437812 */ /* 0x000fe200078ec0ff */
[----:B------:R-:W-:Y:S01]  /*06d0*/  FFMA R47, R32, R31, R96 ;  /* 0x0000001f202f7223 */ /* 0x000fe20000000060 */
[----:B------:R-:W-:Y:S01]  /*06e0*/  LOP3.LUT R6, R6, 0x1e0, RZ, 0xc0, !PT ;  /* 0x000001e006067812 */ /* 0x000fe200078ec0ff */
[----:B-1----:R-:W-:Y:S01]  /*06f0*/  FFMA R76, R32, R11, R48 ;  /* 0x0000000b204c7223 */ /* 0x002fe20000000030 */
[C---:B------:R-:W-:Y:S01]  /*0700*/  FFMA R53, R34.reuse, R31, R16 ;  /* 0x0000001f22357223 */ /* 0x040fe20000000010 */
[C---:B------:R-:W-:Y:S01]  /*0710*/  FFMA R40, R34.reuse, R11, R50 ;  /* 0x0000000b22287223 */ /* 0x040fe20000000032 */
[CC--:B------:R-:W-:Y:S01]  /*0720*/  FFMA R96, R35.reuse, R29.reuse, R18 ;  /* 0x0000001d23607223 */ /* 0x0c0fe20000000012 */
[----:B------:R-:W-:Y:S01]  /*0730*/  FFMA R102, R35, R8, R17 ;  /* 0x0000000823667223 */ /* 0x000fe20000000011 */
[-C--:B------:R-:W-:Y:S01]  /*0740*/  FFMA R112, R33, R28.reuse, R38 ;  /* 0x0000001c21707223 */ /* 0x080fe20000000026 */
[-C--:B------:R-:W-:Y:S01]  /*0750*/  FFMA R99, R34, R28.reuse, R37 ;  /* 0x0000001c22637223 */ /* 0x080fe20000000025 */
[C---:B------:R-:W-:Y:S01]  /*0760*/  FFMA R114, R35.reuse, R28, R36 ;  /* 0x0000001c23727223 */ /* 0x040fe20000000024 */
[-C--:B------:R-:W-:Y:S01]  /*0770*/  FFMA R14, R35, R30.reuse, R39 ;  /* 0x0000001e230e7223 */ /* 0x080fe20000000027 */
[----:B------:R-:W-:Y:S01]  /*0780*/  LDS.128 R48, [R6+UR9+0x200] ;  /* 0x0002000906307984 */ /* 0x000fe20008000c00 */
[C---:B------:R-:W-:Y:S01]  /*0790*/  FFMA R13, R32.reuse, R29, R92 ;  /* 0x0000001d200d7223 */ /* 0x040fe2000000005c */
[C---:B------:R-:W-:Y:S01]  /*07a0*/  FFMA R71, R32.reuse, R30, R71 ;  /* 0x0000001e20477223 */ /* 0x040fe20000000047 */
[C---:B------:R-:W-:Y:S01]  /*07b0*/  FFMA R75, R32.reuse, R8, R75 ;  /* 0x00000008204b7223 */ /* 0x040fe2000000004b */
[----:B------:R-:W0:Y:S01]  /*07c0*/  LDS.128 R16, [R67+UR8+0x210] ;  /* 0x0002100843107984 */ /* 0x000e220008000c00 */
[C---:B------:R-:W-:Y:S01]  /*07d0*/  FFMA R74, R32.reuse, R9, R74 ;  /* 0x00000009204a7223 */ /* 0x040fe2000000004a */
[----:B------:R-:W-:Y:S01]  /*07e0*/  FFMA R77, R32, R10, R77 ;  /* 0x0000000a204d7223 */ /* 0x000fe2000000004d */
[C---:B------:R-:W-:Y:S01]  /*07f0*/  FFMA R78, R33.reuse, R29, R78 ;  /* 0x0000001d214e7223 */ /* 0x040fe2000000004e */
[----:B------:R-:W1:Y:S01]  /*0800*/  LDS.128 R36, [R67+UR8+0x200] ;  /* 0x0002000843247984 */ /* 0x000e620008000c00 */
[C---:B------:R-:W-:Y:S01]  /*0810*/  FFMA R82, R33.reuse, R31, R82 ;  /* 0x0000001f21527223 */ /* 0x040fe20000000052 */
[C---:B------:R-:W-:Y:S01]  /*0820*/  FFMA R116, R33.reuse, R8, R59 ;  /* 0x0000000821747223 */ /* 0x040fe2000000003b */
[C---:B------:R-:W-:Y:S01]  /*0830*/  FFMA R86, R33.reuse, R9, R86 ;  /* 0x0000000921567223 */ /* 0x040fe20000000056 */
[C---:B------:R-:W-:Y:S01]  /*0840*/  FFMA R79, R33.reuse, R10, R79 ;  /* 0x0000000a214f7223 */ /* 0x040fe2000000004f */
[----:B------:R-:W-:Y:S01]  /*0850*/  FFMA R88, R33, R11, R88 ;  /* 0x0000000b21587223 */ /* 0x000fe20000000058 */
[C---:B------:R-:W-:Y:S01]  /*0860*/  FFMA R83, R34.reuse, R30, R83 ;  /* 0x0000001e22537223 */ /* 0x040fe20000000053 */
[C---:B------:R-:W-:Y:S01]  /*0870*/  FFMA R87, R34.reuse, R8, R87 ;  /* 0x0000000822577223 */ /* 0x040fe20000000057 */
[C---:B------:R-:W-:Y:S01]  /*0880*/  FFMA R90, R34.reuse, R9, R90 ;  /* 0x00000009225a7223 */ /* 0x040fe2000000005a */
[-C--:B------:R-:W-:Y:S01]  /*0890*/  FFMA R89, R34, R10.reuse, R89 ;  /* 0x0000000a22597223 */ /* 0x080fe20000000059 */
[C---:B------:R-:W-:Y:S01]  /*08a0*/  FFMA R100, R35.reuse, R31, R100 ;  /* 0x0000001f23647223 */ /* 0x040fe20000000064 */
[C---:B------:R-:W-:Y:S01]  /*08b0*/  FFMA R104, R35.reuse, R9, R104 ;  /* 0x0000000923687223 */ /* 0x040fe20000000068 */
[C---:B------:R-:W-:Y:S01]  /*08c0*/  FFMA R91, R35.reuse, R10, R91 ;  /* 0x0000000a235b7223 */ /* 0x040fe2000000005b */
[----:B------:R-:W-:Y:S01]  /*08d0*/  FFMA R106, R35, R11, R106 ;  /* 0x0000000b236a7223 */ /* 0x000fe2000000006a */
[CC--:B---3--:R-:W-:Y:S01]  /*08e0*/  FFMA R55, R24.reuse, R28.reuse, R23 ;  /* 0x0000001c18377223 */ /* 0x0c8fe20000000017 */
[----:B------:R-:W2:Y:S01]  /*08f0*/  LDS.128 R32, [R6+UR9+0x210] ;  /* 0x0002100906207984 */ /* 0x000ea20008000c00 */
[C---:B------:R-:W-:Y:S01]  /*0900*/  FFMA R23, R24.reuse, R29, R62 ;  /* 0x0000001d18177223 */ /* 0x040fe2000000003e */
[C---:B------:R-:W-:Y:S01]  /*0910*/  FFMA R59, R24.reuse, R31, R58 ;  /* 0x0000001f183b7223 */ /* 0x040fe2000000003a */
[C---:B------:R-:W-:Y:S01]  /*0920*/  FFMA R92, R25.reuse, R28, R42 ;  /* 0x0000001c195c7223 */ /* 0x040fe2000000002a */
[C---:B------:R-:W-:Y:S01]  /*0930*/  FFMA R84, R25.reuse, R30, R43 ;  /* 0x0000001e19547223 */ /* 0x040fe2000000002b */
[----:B------:R-:W-:Y:S01]  /*0940*/  FFMA R58, R24, R11, R44 ;  /* 0x0000000b183a7223 */ /* 0x000fe2000000002c */
[C---:B------:R-:W-:Y:S01]  /*0950*/  FFMA R62, R25.reuse, R29, R60 ;  /* 0x0000001d193e7223 */ /* 0x040fe2000000003c */
[C---:B------:R-:W-:Y:S01]  /*0960*/  FFMA R42, R25.reuse, R9, R72 ;  /* 0x00000009192a7223 */ /* 0x040fe20000000048 */
[----:B------:R-:W-:Y:S01]  /*0970*/  FFMA R43, R26, R28, R21 ;  /* 0x0000001c1a2b7223 */ /* 0x000fe20000000015 */
[-C--:B------:R-:W-:Y:S01]  /*0980*/  FFMA R85, R24, R30.reuse, R45 ;  /* 0x0000001e18557223 */ /* 0x080fe2000000002d */
[----:B------:R-:W-:Y:S01]  /*0990*/  FFMA R44, R25, R31, R70 ;  /* 0x0000001f192c7223 */ /* 0x000fe20000000046 */
[CC--:B------:R-:W-:Y:S01]  /*09a0*/  FFMA R21, R26.reuse, R29.reuse, R46 ;  /* 0x0000001d1a157223 */ /* 0x0c0fe2000000002e */
[----:B------:R-:W-:Y:S01]  /*09b0*/  FFMA R41, R26, R30, R41 ;  /* 0x0000001e1a297223 */ /* 0x000fe20000000029 */
[C---:B------:R-:W-:Y:S01]  /*09c0*/  FFMA R72, R27.reuse, R29, R22 ;  /* 0x0000001d1b487223 */ /* 0x040fe20000000016 */
[C---:B------:R-:W-:Y:S01]  /*09d0*/  FFMA R70, R27.reuse, R28, R56 ;  /* 0x0000001c1b467223 */ /* 0x040fe20000000038 */
[----:B------:R-:W-:Y:S01]  /*09e0*/  FFMA R30, R27, R30, R7 ;  /* 0x0000001e1b1e7223 */ /* 0x000fe20000000007 */
[C---:B------:R-:W-:Y:S01]  /*09f0*/  FFMA R81, R24.reuse, R8, R81 ;  /* 0x0000000818517223 */ /* 0x040fe20000000051 */
[C---:B------:R-:W-:Y:S01]  /*0a00*/  FFMA R80, R24.reuse, R9, R80 ;  /* 0x0000000918507223 */ /* 0x040fe20000000050 */
[----:B------:R-:W-:Y:S01]  /*0a10*/  FFMA R73, R24, R10, R73 ;  /* 0x0000000a18497223 */ /* 0x000fe20000000049 */
[-C--:B------:R-:W-:Y:S01]  /*0a20*/  FFMA R94, R25, R8.reuse, R93 ;  /* 0x00000008195e7223 */ /* 0x080fe2000000005d */
[CC--:B------:R-:W-:Y:S01]  /*0a30*/  FFMA R61, R26.reuse, R8.reuse, R61 ;  /* 0x000000081a3d7223 */ /* 0x0c0fe2000000003d */
[----:B------:R-:W-:Y:S01]  /*0a40*/  FFMA R68, R26, R11, R54 ;  /* 0x0000000b1a447223 */ /* 0x000fe20000000036 */
[----:B------:R-:W-:Y:S01]  /*0a50*/  FFMA R24, R27, R8, R57 ;  /* 0x000000081b187223 */ /* 0x000fe20000000039 */
[-C--:B0-----:R-:W-:Y:S01]  /*0a60*/  FFMA R46, R17, R49.reuse, R62 ;  /* 0x00000031112e7223 */ /* 0x081fe2000000003e */
[----:B------:R-:W-:Y:S01]  /*0a70*/  FFMA R7, R16, R48, R55 ;  /* 0x0000003010077223 */ /* 0x000fe20000000037 */
[-C--:B-1----:R-:W-:Y:S01]  /*0a80*/  FFMA R54, R36, R49.reuse, R13 ;  /* 0x0000003124367223 */ /* 0x082fe2000000000d */
[-C--:B------:R-:W-:Y:S01]  /*0a90*/  FFMA R78, R37, R49.reuse, R78 ;  /* 0x00000031254e7223 */ /* 0x080fe2000000004e */
[-C--:B------:R-:W-:Y:S01]  /*0aa0*/  FFMA R8, R38, R49.reuse, R15 ;  /* 0x0000003126087223 */ /* 0x080fe2000000000f */
[-C--:B------:R-:W-:Y:S01]  /*0ab0*/  FFMA R96, R39, R49.reuse, R96 ;  /* 0x0000003127607223 */ /* 0x080fe20000000060 */
[-C--:B------:R-:W-:Y:S01]  /*0ac0*/  FFMA R98, R16, R49.reuse, R23 ;  /* 0x0000003110627223 */ /* 0x080fe20000000017 */
[-C--:B------:R-:W-:Y:S01]  /*0ad0*/  FFMA R62, R18, R49.reuse, R21 ;  /* 0x00000031123e7223 */ /* 0x080fe20000000015 */
[----:B------:R-:W-:Y:S01]  /*0ae0*/  FFMA R72, R19, R49, R72 ;  /* 0x0000003113487223 */ /* 0x000fe20000000048 */
[C---:B------:R-:W-:Y:S01]  /*0af0*/  FFMA R45, R25.reuse, R10, R65 ;  /* 0x0000000a192d7223 */ /* 0x040fe20000000041 */
[----:B------:R-:W-:Y:S01]  /*0b00*/  FFMA R60, R25, R11, R52 ;  /* 0x0000000b193c7223 */ /* 0x000fe20000000034 */
[-C--:B------:R-:W-:Y:S01]  /*0b10*/  FFMA R56, R27, R31.reuse, R20 ;  /* 0x0000001f1b387223 */ /* 0x080fe20000000014 */
[-C--:B------:R-:W-:Y:S01]  /*0b20*/  FFMA R97, R36, R48.reuse, R97 ;  /* 0x0000003024617223 */ /* 0x080fe20000000061 */
[-C--:B------:R-:W-:Y:S01]  /*0b30*/  FFMA R112, R37, R48.reuse, R112 ;  /* 0x0000003025707223 */ /* 0x080fe20000000070 */
[-C--:B------:R-:W-:Y:S01]  /*0b40*/  FFMA R99, R38, R48.reuse, R99 ;  /* 0x0000003026637223 */ /* 0x080fe20000000063 */
[-C--:B------:R-:W-:Y:S01]  /*0b50*/  FFMA R114, R39, R48.reuse, R114 ;  /* 0x0000003027727223 */ /* 0x080fe20000000072 */
[-C--:B------:R-:W-:Y:S01]  /*0b60*/  FFMA R92, R17, R48.reuse, R92 ;  /* 0x00000030115c7223 */ /* 0x080fe2000000005c */
[-C--:B------:R-:W-:Y:S01]  /*0b70*/  FFMA R43, R18, R48.reuse, R43 ;  /* 0x00000030122b7223 */ /* 0x080fe2000000002b */
[----:B------:R-:W-:Y:S01]  /*0b80*/  FFMA R70, R19, R48, R70 ;  /* 0x0000003013467223 */ /* 0x000fe20000000046 */
[-C--:B------:R-:W-:Y:S01]  /*0b90*/  FFMA R55, R37, R50.reuse, R12 ;  /* 0x0000003225377223 */ /* 0x080fe2000000000c */
[-C--:B------:R-:W-:Y:S01]  /*0ba0*/  FFMA R49, R39, R50.reuse, R14 ;  /* 0x0000003227317223 */ /* 0x080fe2000000000e */
[----:B------:R-:W-:Y:S01]  /*0bb0*/  FFMA R25, R26, R31, R64 ;  /* 0x0000001f1a197223 */ /* 0x000fe20000000040 */
[-C--:B------:R-:W-:Y:S01]  /*0bc0*/  FFMA R65, R19, R50.reuse, R30 ;  /* 0x0000003213417223 */ /* 0x080fe2000000001e */
[----:B------:R-:W-:Y:S01]  /*0bd0*/  LDS.128 R20, [R67+UR8+0x400] ;  /* 0x0004000843147984 */ /* 0x000fe20008000c00 */
[-C--:B------:R-:W-:Y:S01]  /*0be0*/  FFMA R48, R38, R51.reuse, R53 ;  /* 0x0000003326307223 */ /* 0x080fe20000000035 */
[-C--:B------:R-:W-:Y:S01]  /*0bf0*/  FFMA R71, R36, R50.reuse, R71 ;  /* 0x0000003224477223 */ /* 0x080fe20000000047 */
[----:B------:R-:W-:Y:S01]  /*0c00*/  FFMA R83, R38, R50, R83 ;  /* 0x0000003226537223 */ /* 0x000fe20000000053 */
[----:B------:R-:W0:Y:S01]  /*0c10*/  LDS.128 R12, [R6+UR9+0x400] ;  /* 0x00040009060c7984 */ /* 0x000e220008000c00 */
[CC--:B------:R-:W-:Y:S01]  /*0c20*/  FFMA R52, R36.reuse, R51.reuse, R47 ;  /* 0x0000003324347223 */ /* 0x0c0fe2000000002f */
[-C--:B------:R-:W-:Y:S01]  /*0c30*/  FFMA R82, R37, R51.reuse, R82 ;  /* 0x0000003325527223 */ /* 0x080fe20000000052 */
[----:B------:R-:W-:Y:S01]  /*0c40*/  FFMA R100, R39, R51, R100 ;  /* 0x0000003327647223 */ /* 0x000fe20000000064 */
[----:B------:R-:W1:Y:S01]  /*0c50*/  LDS.128 R28, [R6+UR9+0x410] ;  /* 0x00041009061c7984 */ /* 0x000e620008000c00 */
[C---:B--2---:R-:W-:Y:S01]  /*0c60*/  FFMA R75, R36.reuse, R32, R75 ;  /* 0x00000020244b7223 */ /* 0x044fe2000000004b */
[C---:B------:R-:W-:Y:S01]  /*0c70*/  FFMA R74, R36.reuse, R33, R74 ;  /* 0x00000021244a7223 */ /* 0x040fe2000000004a */
[C---:B------:R-:W-:Y:S01]  /*0c80*/  FFMA R77, R36.reuse, R34, R77 ;  /* 0x00000022244d7223 */ /* 0x040fe2000000004d */
[----:B------:R-:W-:Y:S01]  /*0c90*/  FFMA R76, R36, R35, R76 ;  /* 0x00000023244c7223 */ /* 0x000fe2000000004c */
[C---:B------:R-:W-:Y:S01]  /*0ca0*/  FFMA R53, R37.reuse, R32, R116 ;  /* 0x0000002025357223 */ /* 0x040fe20000000074 */
        /* <DEDUP_REMOVED lines=11> */
[CC--:B------:R-:W-:Y:S01]  /*0d60*/  FFMA R57, R27.reuse, R10.reuse, R69 ;  /* 0x0000000a1b397223 */ /* 0x0c0fe20000000045 */
[----:B------:R-:W2:Y:S01]  /*0d70*/  LDS.128 R36, [R67+UR8+0x410] ;  /* 0x0004100843247984 */ /* 0x000ea20008000c00 */
[CC--:B------:R-:W-:Y:S01]  /*0d80*/  FFMA R66, R26.reuse, R9.reuse, R66 ;  /* 0x000000091a427223 */ /* 0x0c0fe20000000042 */
[----:B------:R-:W-:Y:S01]  /*0d90*/  FFMA R63, R26, R10, R63 ;  /* 0x0000000a1a3f7223 */ /* 0x000fe2000000003f */
[C---:B------:R-:W-:Y:S01]  /*0da0*/  FFMA R108, R27.reuse, R9, R108 ;  /* 0x000000091b6c7223 */ /* 0x040fe2000000006c */
[----:B------:R-:W-:Y:S01]  /*0db0*/  FFMA R110, R27, R11, R110 ;  /* 0x0000000b1b6e7223 */ /* 0x000fe2000000006e */
[CC--:B------:R-:W-:Y:S01]  /*0dc0*/  FFMA R69, R17.reuse, R50.reuse, R84 ;  /* 0x0000003211457223 */ /* 0x0c0fe20000000054 */
[-C--:B------:R-:W-:Y:S01]  /*0dd0*/  FFMA R85, R16, R50.reuse, R85 ;  /* 0x0000003210557223 */ /* 0x080fe20000000055 */
[----:B------:R-:W-:Y:S01]  /*0de0*/  FFMA R41, R18, R50, R41 ;  /* 0x0000003212297223 */ /* 0x000fe20000000029 */
[-C--:B------:R-:W-:Y:S01]  /*0df0*/  FFMA R84, R16, R51.reuse, R59 ;  /* 0x0000003310547223 */ /* 0x080fe2000000003b */
[-C--:B------:R-:W-:Y:S01]  /*0e00*/  FFMA R44, R17, R51.reuse, R44 ;  /* 0x00000033112c7223 */ /* 0x080fe2000000002c */
[-C--:B------:R-:W-:Y:S01]  /*0e10*/  FFMA R64, R18, R51.reuse, R25 ;  /* 0x0000003312407223 */ /* 0x080fe20000000019 */
[----:B------:R-:W-:Y:S01]  /*0e20*/  FFMA R56, R19, R51, R56 ;  /* 0x0000003313387223 */ /* 0x000fe20000000038 */
[C---:B------:R-:W-:Y:S01]  /*0e30*/  FFMA R81, R16.reuse, R32, R81 ;  /* 0x0000002010517223 */ /* 0x040fe20000000051 */
[C---:B------:R-:W-:Y:S01]  /*0e40*/  FFMA R80, R16.reuse, R33, R80 ;  /* 0x0000002110507223 */ /* 0x040fe20000000050 */
[C---:B------:R-:W-:Y:S01]  /*0e50*/  FFMA R73, R16.reuse, R34, R73 ;  /* 0x0000002210497223 */ /* 0x040fe20000000049 */
[----:B------:R-:W-:Y:S01]  /*0e60*/  FFMA R58, R16, R35, R58 ;  /* 0x00000023103a7223 */ /* 0x000fe2000000003a */
[C---:B------:R-:W-:Y:S01]  /*0e70*/  FFMA R47, R17.reuse, R32, R94 ;  /* 0x00000020112f7223 */ /* 0x040fe2000000005e */
[----:B------:R-:W-:Y:S01]  /*0e80*/  FFMA R42, R17, R33, R42 ;  /* 0x00000021112a7223 */ /* 0x000fe2000000002a */
[----:B0-----:R-:W-:Y:S01]  /*0e90*/  FFMA R51, R23, R14, R49 ;  /* 0x0000000e17337223 */ /* 0x001fe20000000031 */
        /* <DEDUP_REMOVED lines=13> */
[C---:B------:R-:W-:Y:S01]  /*0f70*/  FFMA R52, R20.reuse, R15, R52 ;  /* 0x0000000f14347223 */ /* 0x040fe20000000034 */
[C---:B-1----:R-:W-:Y:S01]  /*0f80*/  FFMA R75, R20.reuse, R28, R75 ;  /* 0x0000001c144b7223 */ /* 0x042fe2000000004b */
[C---:B------:R-:W-:Y:S01]  /*0f90*/  FFMA R74, R20.reuse, R29, R74 ;  /* 0x0000001d144a7223 */ /* 0x040fe2000000004a */
[C---:B------:R-:W-:Y:S01]  /*0fa0*/  FFMA R77, R20.reuse, R30, R77 ;  /* 0x0000001e144d7223 */ /* 0x040fe2000000004d */
[----:B------:R-:W-:Y:S01]  /*0fb0*/  FFMA R76, R20, R31, R76 ;  /* 0x0000001f144c7223 */ /* 0x000fe2000000004c */
[C---:B------:R-:W-:Y:S01]  /*0fc0*/  FFMA R112, R21.reuse, R12, R112 ;  /* 0x0000000c15707223 */ /* 0x040fe20000000070 */
[C---:B------:R-:W-:Y:S01]  /*0fd0*/  FFMA R78, R21.reuse, R13, R78 ;  /* 0x0000000d154e7223 */ /* 0x040fe2000000004e */
[C---:B------:R-:W-:Y:S01]  /*0fe0*/  FFMA R55, R21.reuse, R14, R55 ;  /* 0x0000000e15377223 */ /* 0x040fe20000000037 */
[C---:B------:R-:W-:Y:S01]  /*0ff0*/  FFMA R82, R21.reuse, R15, R82 ;  /* 0x0000000f15527223 */ /* 0x040fe20000000052 */
[C---:B------:R-:W-:Y:S01]  /*1000*/  FFMA R53, R21.reuse, R28, R53 ;  /* 0x0000001c15357223 */ /* 0x040fe20000000035 */
[C---:B------:R-:W-:Y:S01]  /*1010*/  FFMA R86, R21.reuse, R29, R86 ;  /* 0x0000001d15567223 */ /* 0x040fe20000000056 */
[C---:B------:R-:W-:Y:S01]  /*1020*/  FFMA R79, R21.reuse, R30, R79 ;  /* 0x0000001e154f7223 */ /* 0x040fe2000000004f */
[----:B------:R-:W-:Y:S01]  /*1030*/  FFMA R88, R21, R31, R88 ;  /* 0x0000001f15587223 */ /* 0x000fe20000000058 */
[CC--:B------:R-:W-:Y:S01]  /*1040*/  FFMA R50, R22.reuse, R13.reuse, R8 ;  /* 0x0000000d16327223 */ /* 0x0c0fe20000000008 */
[C---:B------:R-:W-:Y:S01]  /*1050*/  FFMA R114, R23.reuse, R12, R114 ;  /* 0x0000000c17727223 */ /* 0x040fe20000000072 */
[C---:B------:R-:W-:Y:S01]  /*1060*/  FFMA R96, R23.reuse, R13, R96 ;  /* 0x0000000d17607223 */ /* 0x040fe20000000060 */
        /* <DEDUP_REMOVED lines=8> */
[----:B------:R-:W-:Y:S01]  /*10f0*/  LDS.128 R16, [R67+UR8+0x600] ;  /* 0x0006000843107984 */ /* 0x000fe20008000c00 */
[C---:B--2---:R-:W-:Y:S01]  /*1100*/  FFMA R7, R36.reuse, R12, R7 ;  /* 0x0000000c24077223 */ /* 0x044fe20000000007 */
[C---:B------:R-:W-:Y:S01]  /*1110*/  FFMA R98, R36.reuse, R13, R98 ;  /* 0x0000000d24627223 */ /* 0x040fe20000000062 */
[C---:B------:R-:W-:Y:S01]  /*1120*/  FFMA R85, R36.reuse, R14, R85 ;  /* 0x0000000e24557223 */ /* 0x040fe20000000055 */
[----:B------:R-:W0:Y:S01]  /*1130*/  LDS.128 R24, [R6+UR9+0x600] ;  /* 0x0006000906187984 */ /* 0x000e220008000c00 */
[----:B------:R-:W-:Y:S01]  /*1140*/  FFMA R84, R36, R15, R84 ;  /* 0x0000000f24547223 */ /* 0x000fe20000000054 */
[C---:B------:R-:W-:Y:S01]  /*1150*/  FFMA R34, R37.reuse, R12, R92 ;  /* 0x0000000c25227223 */ /* 0x040fe2000000005c */
[C---:B------:R-:W-:Y:S01]  /*1160*/  FFMA R32, R37.reuse, R13, R46 ;  /* 0x0000000d25207223 */ /* 0x040fe2000000002e */
[----:B------:R-:W1:Y:S01]  /*1170*/  LDS.128 R8, [R6+UR9+0x610] ;  /* 0x0006100906087984 */ /* 0x000e620008000c00 */
        /* <DEDUP_REMOVED lines=11> */
[----:B------:R-:W2:Y:S01]  /*1230*/  LDS.128 R12, [R67+UR8+0x610] ;  /* 0x00061008430c7984 */ /* 0x000ea20008000c00 */
        /* <DEDUP_REMOVED lines=19> */
[----:B------:R-:W-:Y:S01]  /*1370*/  LDS.128 R92, [R67+UR8+0x800] ;  /* 0x00080008435c7984 */ /* 0x000fe20008000c00 */
[----:B------:R-:W-:-:S02]  /*1380*/  UIADD3 UR4, UPT, UPT, UR4, 0x8, URZ ;  /* 0x0000000804047890 */ /* 0x000fc4000fffe0ff */
[----:B------:R-:W-:Y:S01]  /*1390*/  ULOP3.LUT UR5, UR5, 0x1, URZ, 0x3c, !UPT ;  /* 0x0000000105057892 */ /* 0x000fe2000f8e3cff */
[----:B------:R-:W3:Y:S01]  /*13a0*/  LDS.128 R44, [R6+UR9+0x800] ;  /* 0x00080009062c7984 */ /* 0x000ee20008000c00 */
[C---:B0-----:R-:W-:Y:S01]  /*13b0*/  FFMA R97, R16.reuse, R24, R97 ;  /* 0x0000001810617223 */ /* 0x041fe20000000061 */
[C---:B------:R-:W-:Y:S01]  /*13c0*/  FFMA R54, R16.reuse, R25, R54 ;  /* 0x0000001910367223 */ /* 0x040fe20000000036 */
[C---:B------:R-:W-:Y:S01]  /*13d0*/  FFMA R71, R16.reuse, R26, R71 ;  /* 0x0000001a10477223 */ /* 0x040fe20000000047 */
[----:B------:R-:W0:Y:S01]  /*13e0*/  LDS.128 R28, [R6+UR9+0x810] ;  /* 0x00081009061c7984 */ /* 0x000e220008000c00 */
        /* <DEDUP_REMOVED lines=29> */
[C---:B--2---:R-:W-:Y:S01]  /*15c0*/  FFMA R16, R13.reuse, R24, R34 ;  /* 0x000000180d107223 */ /* 0x044fe20000000022 */
[C---:B------:R-:W-:Y:S01]  /*15d0*/  FFMA R18, R13.reuse, R25, R32 ;  /* 0x000000190d127223 */ /* 0x040fe20000000020 */
[C---:B------:R-:W-:Y:S01]  /*15e0*/  FFMA R17, R13.reuse, R8, R35 ;  /* 0x000000080d117223 */ /* 0x040fe20000000023 */
[C---:B------:R-:W-:Y:S01]  /*15f0*/  FFMA R19, R13.reuse, R10, R33 ;  /* 0x0000000a0d137223 */ /* 0x040fe20000000021 */
[----:B------:R-:W-:Y:S01]  /*1600*/  FFMA R7, R12, R24, R7 ;  /* 0x000000180c077223 */ /* 0x000fe20000000007 */
[----:B------:R-:W1:Y:S01]  /*1610*/  LDS.128 R32, [R67+UR8+0x810] ;  /* 0x0008100843207984 */ /* 0x000e620008000c00 */
[C---:B---3--:R-:W-:Y:S01]  /*1620*/  FFMA R99, R94.reuse, R44, R99 ;  /* 0x0000002c5e637223 */ /* 0x048fe20000000063 */
[C---:B------:R-:W-:Y:S01]  /*1630*/  FFMA R50, R94.reuse, R45, R50 ;  /* 0x0000002d5e327223 */ /* 0x040fe20000000032 */
[C---:B------:R-:W-:Y:S01]  /*1640*/  FFMA R83, R94.reuse, R46, R83 ;  /* 0x0000002e5e537223 */ /* 0x040fe20000000053 */
[C---:B------:R-:W-:Y:S01]  /*1650*/  FFMA R48, R94.reuse, R47, R48 ;  /* 0x0000002f5e307223 */ /* 0x040fe20000000030 */
[C---:B0-----:R-:W-:Y:S01]  /*1660*/  FFMA R87, R94.reuse, R28, R87 ;  /* 0x0000001c5e577223 */ /* 0x041fe20000000057 */
[C---:B------:R-:W-:Y:S01]  /*1670*/  FFMA R90, R94.reuse, R29, R90 ;  /* 0x0000001d5e5a7223 */ /* 0x040fe2000000005a */
[----:B------:R-:W-:Y:S01]  /*1680*/  FFMA R89, R94, R30, R89 ;  /* 0x0000001e5e597223 */ /* 0x000fe20000000059 */
[C---:B------:R-:W-:Y:S01]  /*1690*/  FFMA R98, R12.reuse, R25, R98 ;  /* 0x000000190c627223 */ /* 0x040fe20000000062 */
[CC--:B------:R-:W-:Y:S01]  /*16a0*/  FFMA R85, R12.reuse, R26.reuse, R85 ;  /* 0x0000001a0c557223 */ /* 0x0c0fe20000000055 */
[-C--:B------:R-:W-:Y:S01]  /*16b0*/  FFMA R84, R12, R27.reuse, R84 ;  /* 0x0000001b0c547223 */ /* 0x080fe20000000054 */
        /* <DEDUP_REMOVED lines=10> */
[----:B------:R-:W-:Y:S01]  /*1760*/  FFMA R94, R94, R31, R36 ;  /* 0x0000001f5e5e7223 */ /* 0x000fe20000000024 */
[----:B------:R-:W-:Y:S01]  /*1770*/  LDS.128 R24, [R67+UR8+0xa00] ;  /* 0x000a000843187984 */ /* 0x000fe20008000c00 */
[C---:B------:R-:W-:Y:S01]  /*1780*/  FFMA R81, R12.reuse, R8, R81 ;  /* 0x000000080c517223 */ /* 0x040fe20000000051 */
[CC--:B------:R-:W-:Y:S01]  /*1790*/  FFMA R80, R12.reuse, R9.reuse, R80 ;  /* 0x000000090c507223 */ /* 0x0c0fe20000000050 */
[----:B------:R-:W-:Y:S01]  /*17a0*/  FFMA R73, R12, R10, R73 ;  /* 0x0000000a0c497223 */ /* 0x000fe20000000049 */
[----:B------:R-:W0:Y:S01]  /*17b0*/  LDS.128 R40, [R6+UR9+0xa00] ;  /* 0x000a000906287984 */ /* 0x000e220008000c00 */
[-C--:B------:R-:W-:Y:S01]  /*17c0*/  FFMA R22, R13, R9.reuse, R22 ;  /* 0x000000090d167223 */ /* 0x080fe20000000016 */
[C---:B------:R-:W-:Y:S01]  /*17d0*/  FFMA R61, R14.reuse, R8, R61 ;  /* 0x000000080e3d7223 */ /* 0x040fe2000000003d */
[CC--:B------:R-:W-:Y:S01]  /*17e0*/  FFMA R66, R14.reuse, R9.reuse, R66 ;  /* 0x000000090e427223 */ /* 0x0c0fe20000000042 */
[----:B------:R-:W2:Y:S01]  /*17f0*/  LDS.128 R36, [R6+UR9+0xa10] ;  /* 0x000a100906247984 */ /* 0x000ea20008000c00 */
        /* <DEDUP_REMOVED lines=21> */
[C---:B-1----:R-:W-:Y:S01]  /*1950*/  FFMA R7, R32.reuse, R44, R7 ;  /* 0x0000002c20077223 */ /* 0x042fe20000000007 */
        /* <DEDUP_REMOVED lines=15> */
[-C--:B------:R-:W-:Y:S01]  /*1a50*/  FFMA R58, R12, R11.reuse, R58 ;  /* 0x0000000b0c3a7223 */ /* 0x080fe2000000003a */
[----:B------:R-:W1:Y:S01]  /*1a60*/  LDS.128 R44, [R67+UR8+0xa10] ;  /* 0x000a1008432c7984 */ /* 0x000e620008000c00 */
[-C--:B------:R-:W-:Y:S01]  /*1a70*/  FFMA R60, R13, R11.reuse, R60 ;  /* 0x0000000b0d3c7223 */ /* 0x080fe2000000003c */
        /* <DEDUP_REMOVED lines=25> */
[C---:B0-----:R-:W-:Y:S01]  /*1c10*/  FFMA R97, R24.reuse, R40, R97 ;  /* 0x0000002818617223 */ /* 0x041fe20000000061 */
[C---:B------:R-:W-:Y:S01]  /*1c20*/  FFMA R69, R24.reuse, R41, R54 ;  /* 0x0000002918457223 */ /* 0x040fe20000000036 */
[C---:B------:R-:W-:Y:S01]  /*1c30*/  FFMA R71, R24.reuse, R42, R71 ;  /* 0x0000002a18477223 */ /* 0x040fe20000000047 */
[C---:B------:R-:W-:Y:S01]  /*1c40*/  FFMA R73, R24.reuse, R43, R52 ;  /* 0x0000002b18497223 */ /* 0x040fe20000000034 */
[C---:B--2---:R-:W-:Y:S01]  /*1c50*/  FFMA R75, R24.reuse, R36, R75 ;  /* 0x00000024184b7223 */ /* 0x044fe2000000004b */
        /* <DEDUP_REMOVED lines=27> */
[----:B------:R-:W-:Y:S01]  /*1e10*/  LDS.128 R32, [R67+UR8+0xc00] ;  /* 0x000c000843207984 */ /* 0x000fe20008000c00 */
[CC--:B-1----:R-:W-:Y:S01]  /*1e20*/  FFMA R109, R44.reuse, R40.reuse, R7 ;  /* 0x000000282c6d7223 */ /* 0x0c2fe20000000007 */
[C---:B------:R-:W-:Y:S01]  /*1e30*/  FFMA R7, R44.reuse, R41, R8 ;  /* 0x000000292c077223 */ /* 0x040fe20000000008 */
[----:B------:R-:W-:Y:S01]  /*1e40*/  FFMA R103, R44, R43, R10 ;  /* 0x0000002b2c677223 */ /* 0x000fe2000000000a */
[----:B------:R-:W0:Y:S01]  /*1e50*/  LDS.128 R28, [R6+UR9+0xc00] ;  /* 0x000c0009061c7984 */ /* 0x000e220008000c00 */
[-C--:B------:R-:W-:Y:S01]  /*1e60*/  FFMA R8, R45, R40.reuse, R16 ;  /* 0x000000282d087223 */ /* 0x080fe20000000010 */
[CC--:B------:R-:W-:Y:S01]  /*1e70*/  FFMA R21, R46.reuse, R40.reuse, R21 ;  /* 0x000000282e157223 */ /* 0x0c0fe20000000015 */
[----:B------:R-:W-:Y:S01]  /*1e80*/  FFMA R10, R47, R40, R70 ;  /* 0x000000282f0a7223 */ /* 0x000fe20000000046 */
[----:B------:R-:W1:Y:S01]  /*1e90*/  LDS.128 R24, [R67+UR8+0xc10] ;  /* 0x000c100843187984 */ /* 0x000e620008000c00 */
[C---:B------:R-:W-:Y:S01]  /*1ea0*/  FFMA R118, R45.reuse, R36, R17 ;  /* 0x000000242d767223 */ /* 0x040fe20000000011 */
[C---:B------:R-:W-:Y:S01]  /*1eb0*/  FFMA R18, R45.reuse, R41, R18 ;  /* 0x000000292d127223 */ /* 0x040fe20000000012 */
[C---:B------:R-:W-:Y:S01]  /*1ec0*/  FFMA R16, R45.reuse, R42, R15 ;  /* 0x0000002a2d107223 */ /* 0x040fe2000000000f */
[----:B------:R-:W-:Y:S01]  /*1ed0*/  LDS.128 R48, [R67+UR8+0xe00] ;  /* 0x000e000843307984 */ /* 0x000fe20008000c00 */
[C---:B------:R-:W-:Y:S01]  /*1ee0*/  FFMA R20, R45.reuse, R43, R20 ;  /* 0x0000002b2d147223 */ /* 0x040fe20000000014 */
[C---:B------:R-:W-:Y:S01]  /*1ef0*/  FFMA R120, R45.reuse, R37, R22 ;  /* 0x000000252d787223 */ /* 0x040fe20000000016 */
[C---:B------:R-:W-:Y:S01]  /*1f00*/  FFMA R19, R45.reuse, R38, R19 ;  /* 0x000000262d137223 */ /* 0x040fe20000000013 */
[----:B------:R2:W-:Y:S01]  /*1f10*/  LDS.128 R52, [R67+UR8+0xe10] ;  /* 0x000e100843347984 */ /* 0x0005e20008000c00 */
[----:B------:R-:W-:Y:S01]  /*1f20*/  FFMA R122, R45, R39, R60 ;  /* 0x000000272d7a7223 */ /* 0x000fe2000000003c */
[----:B------:R-:W-:Y:S01]  /*1f30*/  FFMA R17, R46, R43, R64 ;  /* 0x0000002b2e117223 */ /* 0x000fe20000000040 */
[C---:B------:R-:W-:Y:S01]  /*1f40*/  FFMA R101, R44.reuse, R42, R9 ;  /* 0x0000002a2c657223 */ /* 0x040fe20000000009 */
[----:B------:R-:W3:Y:S01]  /*1f50*/  LDS.128 R56, [R6+UR9+0xe00] ;  /* 0x000e000906387984 */ /* 0x000ee20008000c00 */
[C---:B------:R-:W-:Y:S01]  /*1f60*/  FFMA R105, R44.reuse, R36, R11 ;  /* 0x000000242c697223 */ /* 0x040fe2000000000b */
[CC--:B------:R-:W-:Y:S01]  /*1f70*/  FFMA R116, R44.reuse, R37.reuse, R12 ;  /* 0x000000252c747223 */ /* 0x0c0fe2000000000c */
        /* <DEDUP_REMOVED lines=11> */
[-C--:B------:R-:W-:Y:S01]  /*2030*/  FFMA R110, R47, R39.reuse, R110 ;  /* 0x000000272f6e7223 */ /* 0x080fe2000000006e */
[----:B------:R-:W-:Y:S01]  /*2040*/  FFMA R44, R44, R39, R14 ;  /* 0x000000272c2c7223 */ /* 0x000fe2000000000e */
[C---:B--2---:R-:W-:Y:S01]  /*2050*/  FFMA R67, R46.reuse, R41, R62 ;  /* 0x000000292e437223 */ /* 0x044fe2000000003e */
[----:B------:R-:W-:Y:S01]  /*2060*/  LDS.128 R12, [R6+UR9+0xe10] ;  /* 0x000e1009060c7984 */ /* 0x000fe20008000c00 */
[----:B------:R-:W-:Y:S01]  /*2070*/  UISETP.GE.AND UP0, UPT, UR4, UR13, UPT ;  /* 0x0000000d0400728c */ /* 0x000fe2000bf06270 */
[----:B------:R-:W-:Y:S01]  /*2080*/  FFMA R68, R46, R39, R68 ;  /* 0x000000272e447223 */ /* 0x000fe20000000044 */
[-C--:B0-----:R-:W-:Y:S01]  /*2090*/  FFMA R97, R32, R28.reuse, R97 ;  /* 0x0000001c20617223 */ /* 0x081fe20000000061 */
[-C--:B------:R-:W-:Y:S01]  /*20a0*/  FFMA R112, R33, R28.reuse, R112 ;  /* 0x0000001c21707223 */ /* 0x080fe20000000070 */
[-C--:B------:R-:W-:Y:S01]  /*20b0*/  FFMA R99, R34, R28.reuse, R99 ;  /* 0x0000001c22637223 */ /* 0x080fe20000000063 */
[-C--:B------:R-:W-:Y:S01]  /*20c0*/  FFMA R114, R35, R28.reuse, R114 ;  /* 0x0000001c23727223 */ /* 0x080fe20000000072 */
[-C--:B-1----:R-:W-:Y:S01]  /*20d0*/  FFMA R109, R24, R28.reuse, R109 ;  /* 0x0000001c186d7223 */ /* 0x082fe2000000006d */
[-C--:B------:R-:W-:Y:S01]  /*20e0*/  FFMA R8, R25, R28.reuse, R8 ;  /* 0x0000001c19087223 */ /* 0x080fe20000000008 */
[-C--:B------:R-:W-:Y:S01]  /*20f0*/  FFMA R21, R26, R28.reuse, R21 ;  /* 0x0000001c1a157223 */ /* 0x080fe20000000015 */
[C---:B------:R-:W-:Y:S01]  /*2100*/  FFMA R10, R27.reuse, R28, R10 ;  /* 0x0000001c1b0a7223 */ /* 0x040fe2000000000a */
[-C--:B------:R-:W-:Y:S01]  /*2110*/  FFMA R72, R27, R29.reuse, R72 ;  /* 0x0000001d1b487223 */ /* 0x080fe20000000048 */
[-C--:B------:R-:W-:Y:S01]  /*2120*/  FFMA R7, R24, R29.reuse, R7 ;  /* 0x0000001d18077223 */ /* 0x080fe20000000007 */
[-C--:B------:R-:W-:Y:S01]  /*2130*/  FFMA R96, R35, R29.reuse, R96 ;  /* 0x0000001d23607223 */ /* 0x080fe20000000060 */
[-C--:B------:R-:W-:Y:S01]  /*2140*/  FFMA R67, R26, R29.reuse, R67 ;  /* 0x0000001d1a437223 */ /* 0x080fe20000000043 */
[-C--:B------:R-:W-:Y:S01]  /*2150*/  FFMA R70, R27, R30.reuse, R70 ;  /* 0x0000001e1b467223 */ /* 0x080fe20000000046 */
[----:B------:R-:W-:Y:S01]  /*2160*/  FFMA R81, R34, R29, R81 ;  /* 0x0000001d22517223 */ /* 0x000fe20000000051 */
[-C--:B------:R-:W-:Y:S01]  /*2170*/  FFMA R71, R32, R30.reuse, R71 ;  /* 0x0000001e20477223 */ /* 0x080fe20000000047 */
[----:B------:R-:W-:Y:S01]  /*2180*/  FFMA R80, R33, R30, R80 ;  /* 0x0000001e21507223 */ /* 0x000fe20000000050 */
[-C--:B---3--:R-:W-:Y:S01]  /*2190*/  FFMA R47, R48, R56.reuse, R97 ;  /* 0x00000038302f7223 */ /* 0x088fe20000000061 */
[-C--:B------:R-:W-:Y:S01]  /*21a0*/  FFMA R38, R49, R56.reuse, R112 ;  /* 0x0000003831267223 */ /* 0x080fe20000000070 */
[-C--:B------:R-:W-:Y:S01]  /*21b0*/  FFMA R37, R50, R56.reuse, R99 ;  /* 0x0000003832257223 */ /* 0x080fe20000000063 */
[-C--:B------:R-:W-:Y:S01]  /*21c0*/  FFMA R36, R51, R56.reuse, R114 ;  /* 0x0000003833247223 */ /* 0x080fe20000000072 */
[-C--:B------:R-:W-:Y:S01]  /*21d0*/  FFMA R23, R52, R56.reuse, R109 ;  /* 0x0000003834177223 */ /* 0x080fe2000000006d */
[-C--:B------:R-:W-:Y:S01]  /*21e0*/  FFMA R42, R53, R56.reuse, R8 ;  /* 0x00000038352a7223 */ /* 0x080fe20000000008 */
[-C--:B------:R-:W-:Y:S01]  /*21f0*/  FFMA R21, R54, R56.reuse, R21 ;  /* 0x0000003836157223 */ /* 0x080fe20000000015 */
[C---:B------:R-:W-:Y:S01]  /*2200*/  FFMA R56, R55.reuse, R56, R10 ;  /* 0x0000003837387223 */ /* 0x040fe2000000000a */
[----:B------:R-:W-:Y:S01]  /*2210*/  FFMA R22, R55, R57, R72 ;  /* 0x0000003937167223 */ /* 0x000fe20000000048 */
[----:B------:R0:W1:Y:S01]  /*2220*/  LDS.128 R8, [R6+UR9+0xc10] ;  /* 0x000c100906087984 */ /* 0x0000620008000c00 */
[-C--:B------:R-:W-:Y:S01]  /*2230*/  FFMA R83, R34, R30.reuse, R83 ;  /* 0x0000001e22537223 */ /* 0x080fe20000000053 */
[-C--:B------:R-:W-:Y:S01]  /*2240*/  FFMA R98, R35, R30.reuse, R98 ;  /* 0x0000001e23627223 */ /* 0x080fe20000000062 */
[-C--:B------:R-:W-:Y:S01]  /*2250*/  FFMA R101, R24, R30.reuse, R101 ;  /* 0x0000001e18657223 */ /* 0x080fe20000000065 */
[CC--:B------:R-:W-:Y:S01]  /*2260*/  FFMA R16, R25.reuse, R30.reuse, R16 ;  /* 0x0000001e19107223 */ /* 0x0c0fe20000000010 */
[----:B------:R-:W-:Y:S01]  /*2270*/  FFMA R41, R26, R30, R45 ;  /* 0x0000001e1a297223 */ /* 0x000fe2000000002d */
[CC--:B------:R-:W-:Y:S01]  /*2280*/  FFMA R73, R32.reuse, R31.reuse, R73 ;  /* 0x0000001f20497223 */ /* 0x0c0fe20000000049 */
[----:B------:R-:W-:Y:S01]  /*2290*/  FFMA R20, R25, R31, R20 ;  /* 0x0000001f19147223 */ /* 0x000fe20000000014 */
[-C--:B------:R-:W-:Y:S01]  /*22a0*/  FFMA R69, R32, R29.reuse, R69 ;  /* 0x0000001d20457223 */ /* 0x080fe20000000045 */
[-C--:B------:R-:W-:Y:S01]  /*22b0*/  FFMA R78, R33, R29.reuse, R78 ;  /* 0x0000001d214e7223 */ /* 0x080fe2000000004e */
[----:B------:R-:W-:Y:S01]  /*22c0*/  FFMA R60, R25, R29, R18 ;  /* 0x0000001d193c7223 */ /* 0x000fe20000000012 */
        /* <DEDUP_REMOVED lines=8> */
[-C--:B------:R-:W-:Y:S01]  /*2350*/  FFMA R46, R54, R57.reuse, R67 ;  /* 0x00000039362e7223 */ /* 0x080fe20000000043 */
[-C--:B------:R-:W-:Y:S01]  /*2360*/  FFMA R7, R55, R58.reuse, R70 ;  /* 0x0000003a37077223 */ /* 0x080fe20000000046 */
[----:B0-----:R-:W-:Y:S01]  /*2370*/  FFMA R6, R50, R57, R81 ;  /* 0x0000003932067223 */ /* 0x001fe20000000051 */
[-C--:B------:R-:W-:Y:S01]  /*2380*/  FFMA R71, R48, R58.reuse, R71 ;  /* 0x0000003a30477223 */ /* 0x080fe20000000047 */
[-C--:B------:R-:W-:Y:S01]  /*2390*/  FFMA R67, R49, R58.reuse, R80 ;  /* 0x0000003a31437223 */ /* 0x080fe20000000050 */
        /* <DEDUP_REMOVED lines=16> */
[C---:B-1----:R-:W-:Y:S01]  /*24a0*/  FFMA R75, R32.reuse, R8, R75 ;  /* 0x00000008204b7223 */ /* 0x042fe2000000004b */
[CC--:B------:R-:W-:Y:S01]  /*24b0*/  FFMA R74, R32.reuse, R9.reuse, R74 ;  /* 0x00000009204a7223 */ /* 0x0c0fe2000000004a */
[----:B------:R-:W-:Y:S01]  /*24c0*/  FFMA R77, R32, R10, R77 ;  /* 0x0000000a204d7223 */ /* 0x000fe2000000004d */
        /* <DEDUP_REMOVED lines=9> */
[----:B------:R-:W-:Y:S01]  /*2560*/  FFMA R63, R26, R10, R63 ;  /* 0x0000000a1a3f7223 */ /* 0x000fe2000000003f */
[----:B------:R-:W-:Y:S01]  /*2570*/  FFMA R76, R32, R11, R76 ;  /* 0x0000000b204c7223 */ /* 0x000fe2000000004c */
[C---:B------:R-:W-:Y:S01]  /*2580*/  FFMA R84, R33.reuse, R8, R84 ;  /* 0x0000000821547223 */ /* 0x040fe20000000054 */
[C---:B------:R-:W-:Y:S01]  /*2590*/  FFMA R86, R33.reuse, R9, R86 ;  /* 0x0000000921567223 */ /* 0x040fe20000000056 */
[C---:B------:R-:W-:Y:S01]  /*25a0*/  FFMA R79, R33.reuse, R10, R79 ;  /* 0x0000000a214f7223 */ /* 0x040fe2000000004f */
        /* <DEDUP_REMOVED lines=47> */
[----:B------:R-:W-:Y:S06]  /*28a0*/  BRA.U !UP0, `(.L_x_1) ;  /* 0xffffffdd08687547 */ /* 0x000fec000b83ffff */
.L_x_0:
[----:B------:R-:W0:Y:S01]  /*28b0*/  LDCU.64 UR4, c[0x0][0x390] ;  /* 0x00007200ff0477ac */ /* 0x000e220008000a00 */
[----:B------:R-:W-:Y:S01]  /*28c0*/  LOP3.LUT R8, R5, 0x1f8, RZ, 0xc0, !PT ;  /* 0x000001f805087812 */ /* 0x000fe200078ec0ff */
[----:B------:R-:W-:Y:S01]  /*28d0*/  IMAD R0, R3, UR12, RZ ;  /* 0x0000000c03007c24 */ /* 0x000fe2000f8e02ff */
[----:B------:R-:W-:Y:S01]  /*28e0*/  SHF.L.U32 R5, R2, 0x7, RZ ;  /* 0x0000000702057819 */ /* 0x000fe200000006ff */
[----:B------:R-:W1:Y:S01]  /*28f0*/  LDCU UR6, c[0x0][0x3a8] ;  /* 0x00007500ff0677ac */ /* 0x000e620008000800 */
[----:B------:R-:W-:Y:S01]  /*2900*/  SHF.L.U32 R11, R4, 0x3, RZ ;  /* 0x00000003040b7819 */ /* 0x000fe200000006ff */
[----:B------:R-:W-:Y:S01]  /*2910*/  IMAD R4, R8, R3, RZ ;  /* 0x0000000308047224 */ /* 0x000fe200078e02ff */
[----:B------:R-:W-:Y:S01]  /*2920*/  LEA R0, P0, R0, R5, 0x7 ;  /* 0x0000000500007211 */ /* 0x000fe200078038ff */
[----:B------:R-:W2:Y:S01]  /*2930*/  LDCU UR7, c[0x0][0x3a4] ;  /* 0x00007480ff0777ac */ /* 0x000ea20008000800 */
[----:B------:R-:W-:Y:S02]  /*2940*/  LOP3.LUT R11, R11, 0x78, RZ, 0xc0, !PT ;  /* 0x000000780b0b7812 */ /* 0x000fe400078ec0ff */
[----:B------:R-:W-:-:S02]  /*2950*/  IADD3.X R2, PT, PT, RZ, RZ, RZ, P0, !PT ;  /* 0x000000ffff027210 */ /* 0x000fc400007fe4ff */
[--C-:B------:R-:W-:Y:S02]  /*2960*/  SHF.R.S32.HI R5, RZ, 0x1f, R4.reuse ;  /* 0x0000001fff057819 */ /* 0x100fe40000011404 */
[----:B------:R-:W-:-:S04]  /*2970*/  IADD3 R9, P0, P1, R11, R0, R4 ;  /* 0x000000000b097210 */ /* 0x000fc8000791e004 */
[----:B------:R-:W-:Y:S02]  /*2980*/  IADD3.X R10, PT, PT, RZ, R2, R5, P0, P1 ;  /* 0x00000002ff0a7210 */ /* 0x000fe400007e2405 */
[----:B0-----:R-:W-:-:S04]  /*2990*/  LEA R8, P0, R9, UR4, 0x2 ;  /* 0x0000000409087c11 */ /* 0x001fc8000f8010ff */
[----:B------:R-:W-:-:S05]  /*29a0*/  LEA.HI.X R9, R9, UR5, R10, 0x2, P0 ;  /* 0x0000000509097c11 */ /* 0x000fca00080f140a */
[----:B------:R-:W1:Y:S04]  /*29b0*/  LDG.E R5, desc[UR10][R8.64] ;  /* 0x0000000a08057981 */ /* 0x000e68000c1e1900 */
[----:B------:R-:W3:Y:S04]  /*29c0*/  LDG.E R12, desc[UR10][R8.64+0x4] ;  /* 0x0000040a080c7981 */ /* 0x000ee8000c1e1900 */
[----:B------:R-:W4:Y:S04]  /*29d0*/  LDG.E R13, desc[UR10][R8.64+0x8] ;  /* 0x0000080a080d7981 */ /* 0x000f28000c1e1900 */
[----:B------:R-:W5:Y:S04]  /*29e0*/  LDG.E R19, desc[UR10][R8.64+0x10] ;  /* 0x0000100a08137981 */ /* 0x000f68000c1e1900 */
[----:B------:R-:W5:Y:S04]  /*29f0*/  LDG.E R25, desc[UR10][R8.64+0x18] ;  /* 0x0000180a08197981 */ /* 0x000f68000c1e1900 */
[----:B------:R-:W5:Y:S04]  /*2a00*/  LDG.E R14, desc[UR10][R8.64+0xc] ;  /* 0x00000c0a080e7981 */ /* 0x000f68000c1e1900 */
[----:B------:R-:W5:Y:S04]  /*2a10*/  LDG.E R24, desc[UR10][R8.64+0x14] ;  /* 0x0000140a08187981 */ /* 0x000f68000c1e1900 */
[----:B------:R-:W5:Y:S01]  /*2a20*/  LDG.E R26, desc[UR10][R8.64+0x1c] ;  /* 0x00001c0a081a7981 */ /* 0x000f62000c1e1900 */
[----:B------:R-:W-:-:S04]  /*2a30*/  IADD3 R28, PT, PT, R4, R3, RZ ;  /* 0x00000003041c7210 */ /* 0x000fc80007ffe0ff */
[--C-:B------:R-:W-:Y:S02]  /*2a40*/  SHF.R.S32.HI R15, RZ, 0x1f, R28.reuse ;  /* 0x0000001fff0f7819 */ /* 0x100fe4000001141c */
[----:B------:R-:W-:-:S04]  /*2a50*/  IADD3 R27, P0, P1, R11, R0, R28 ;  /* 0x000000000b1b7210 */ /* 0x000fc8000791e01c */
[----:B------:R-:W-:Y:S02]  /*2a60*/  IADD3.X R30, PT, PT, RZ, R2, R15, P0, P1 ;  /* 0x00000002ff1e7210 */ /* 0x000fe400007e240f */
[----:B------:R-:W-:Y:S01]  /*2a70*/  LEA R4, P0, R27, UR4, 0x2 ;  /* 0x000000041b047c11 */ /* 0x000fe2000f8010ff */
[----:B-1----:R-:W-:Y:S01]  /*2a80*/  FMUL R10, R5, UR6 ;  /* 0x00000006050a7c20 */ /* 0x002fe20008400000 */
[----:B---3--:R-:W-:Y:S01]  /*2a90*/  FMUL R5, R12, UR6 ;  /* 0x000000060c057c20 */ /* 0x008fe20008400000 */
[----:B----4-:R-:W-:Y:S02]  /*2aa0*/  FMUL R12, R13, UR6 ;  /* 0x000000060d0c7c20 */ /* 0x010fe40008400000 */
[----:B--2---:R-:W-:Y:S02]  /*2ab0*/  FFMA R47, R47, UR7, R10 ;  /* 0x000000072f2f7c23 */ /* 0x004fe4000800000a */
[----:B------:R-:W-:Y:S01]  /*2ac0*/  FFMA R71, R71, UR7, R12 ;  /* 0x0000000747477c23 */ /* 0x000fe2000800000c */
[----:B-----5:R-:W-:Y:S01]  /*2ad0*/  FMUL R10, R19, UR6 ;  /* 0x00000006130a7c20 */ /* 0x020fe20008400000 */
[----:B------:R-:W-:Y:S01]  /*2ae0*/  FMUL R12, R25, UR6 ;  /* 0x00000006190c7c20 */ /* 0x000fe20008400000 */
[----:B------:R-:W-:Y:S01]  /*2af0*/  FMUL R15, R14, UR6 ;  /* 0x000000060e0f7c20 */ /* 0x000fe20008400000 */
[----:B------:R-:W-:Y:S01]  /*2b00*/  FMUL R19, R24, UR6 ;  /* 0x0000000618137c20 */ /* 0x000fe20008400000 */
[----:B------:R-:W-:Y:S01]  /*2b10*/  FMUL R25, R26, UR6 ;  /* 0x000000061a197c20 */ /* 0x000fe20008400000 */
[----:B------:R-:W-:Y:S01]  /*2b20*/  FFMA R13, R92, UR7, R5 ;  /* 0x000000075c0d7c23 */ /* 0x000fe20008000005 */
[----:B------:R-:W-:Y:S01]  /*2b30*/  FFMA R15, R96, UR7, R15 ;  /* 0x00000007600f7c23 */ /* 0x000fe2000800000f */
[----:B------:R-:W-:Y:S01]  /*2b40*/  FFMA R75, R75, UR7, R10 ;  /* 0x000000074b4b7c23 */ /* 0x000fe2000800000a */
[----:B------:R-:W-:Y:S01]  /*2b50*/  FFMA R19, R74, UR7, R19 ;  /* 0x000000074a137c23 */ /* 0x000fe20008000013 */
[----:B------:R-:W-:Y:S01]  /*2b60*/  FFMA R77, R77, UR7, R12 ;  /* 0x000000074d4d7c23 */ /* 0x000fe2000800000c */
[----:B------:R-:W-:Y:S01]  /*2b70*/  FFMA R25, R48, UR7, R25 ;  /* 0x0000000730197c23 */ /* 0x000fe20008000019 */
[----:B------:R-:W-:Y:S01]  /*2b80*/  LEA.HI.X R5, R27, UR5, R30, 0x2, P0 ;  /* 0x000000051b057c11 */ /* 0x000fe200080f141e */
[----:B------:R-:W-:Y:S04]  /*2b90*/  STG.E desc[UR10][R8.64], R47 ;  /* 0x0000002f08007986 */ /* 0x000fe8000c10190a */
[----:B------:R0:W-:Y:S04]  /*2ba0*/  STG.E desc[UR10][R8.64+0x4], R13 ;  /* 0x0000040d08007986 */ /* 0x0001e8000c10190a */
[----:B------:R-:W-:Y:S04]  /*2bb0*/  STG.E desc[UR10][R8.64+0x8], R71 ;  /* 0x0000084708007986 */ /* 0x000fe8000c10190a */
[----:B------:R1:W-:Y:S04]  /*2bc0*/  STG.E desc[UR10][R8.64+0xc], R15 ;  /* 0x00000c0f08007986 */ /* 0x0003e8000c10190a */
[----:B------:R-:W-:Y:S04]  /*2bd0*/  STG.E desc[UR10][R8.64+0x10], R75 ;  /* 0x0000104b08007986 */ /* 0x000fe8000c10190a */
[----:B------:R2:W-:Y:S04]  /*2be0*/  STG.E desc[UR10][R8.64+0x14], R19 ;  /* 0x0000141308007986 */ /* 0x0005e8000c10190a */
[----:B------:R-:W-:Y:S04]  /*2bf0*/  STG.E desc[UR10][R8.64+0x18], R77 ;  /* 0x0000184d08007986 */ /* 0x000fe8000c10190a */
[----:B------:R3:W-:Y:S04]  /*2c00*/  STG.E desc[UR10][R8.64+0x1c], R25 ;  /* 0x00001c1908007986 */ /* 0x0007e8000c10190a */
[----:B------:R-:W4:Y:S04]  /*2c10*/  LDG.E R10, desc[UR10][R4.64] ;  /* 0x0000000a040a7981 */ /* 0x000f28000c1e1900 */
[----:B0-----:R-:W5:Y:S04]  /*2c20*/  LDG.E R13, desc[UR10][R4.64+0x8] ;  /* 0x0000080a040d7981 */ /* 0x001f68000c1e1900 */
[----:B------:R-:W5:Y:S04]  /*2c30*/  LDG.E R12, desc[UR10][R4.64+0x4] ;  /* 0x0000040a040c7981 */ /* 0x000f68000c1e1900 */
[----:B------:R-:W5:Y:S04]  /*2c40*/  LDG.E R14, desc[UR10][R4.64+0xc] ;  /* 0x00000c0a040e7981 */ /* 0x000f68000c1e1900 */
[----:B------:R-:W5:Y:S04]  /*2c50*/  LDG.E R24, desc[UR10][R4.64+0x10] ;  /* 0x0000100a04187981 */ /* 0x000f68000c1e1900 */
[----:B------:R-:W5:Y:S04]  /*2c60*/  LDG.E R26, desc[UR10][R4.64+0x14] ;  /* 0x0000140a041a7981 */ /* 0x000f68000c1e1900 */
[----:B------:R-:W5:Y:S04]  /*2c70*/  LDG.E R27, desc[UR10][R4.64+0x18] ;  /* 0x0000180a041b7981 */ /* 0x000f68000c1e1900 */
[----:B------:R-:W5:Y:S01]  /*2c80*/  LDG.E R29, desc[UR10][R4.64+0x1c] ;  /* 0x00001c0a041d7981 */ /* 0x000f62000c1e1900 */
[----:B------:R-:W-:-:S04]  /*2c90*/  IADD3 R28, PT, PT, R28, R3, RZ ;  /* 0x000000031c1c7210 */ /* 0x000fc80007ffe0ff */
[--C-:B-1----:R-:W-:Y:S02]  /*2ca0*/  SHF.R.S32.HI R15, RZ, 0x1f, R28.reuse ;  /* 0x0000001fff0f7819 */ /* 0x102fe4000001141c */
[----:B--2---:R-:W-:-:S04]  /*2cb0*/  IADD3 R19, P0, P1, R11, R0, R28 ;  /* 0x000000000b137210 */ /* 0x004fc8000791e01c */
[----:B------:R-:W-:Y:S02]  /*2cc0*/  IADD3.X R30, PT, PT, RZ, R2, R15, P0, P1 ;  /* 0x00000002ff1e7210 */ /* 0x000fe400007e240f */
[----:B---3--:R-:W-:Y:S01]  /*2cd0*/  LEA R8, P0, R19, UR4, 0x2 ;  /* 0x0000000413087c11 */ /* 0x008fe2000f8010ff */
[----:B----4-:R-:W-:Y:S01]  /*2ce0*/  FMUL R9, R10, UR6 ;  /* 0x000000060a097c20 */ /* 0x010fe20008400000 */
[----:B-----5:R-:W-:-:S03]  /*2cf0*/  FMUL R10, R13, UR6 ;  /* 0x000000060d0a7c20 */ /* 0x020fc60008400000 */
[----:B------:R-:W-:Y:S01]  /*2d00*/  FFMA R13, R38, UR7, R9 ;  /* 0x00000007260d7c23 */ /* 0x000fe20008000009 */
[----:B------:R-:W-:Y:S01]  /*2d10*/  LEA.HI.X R9, R19, UR5, R30, 0x2, P0 ;  /* 0x0000000513097c11 */ /* 0x000fe200080f141e */
[----:B------:R-:W-:Y:S01]  /*2d20*/  FFMA R67, R67, UR7, R10 ;  /* 0x0000000743437c23 */ /* 0x000fe2000800000a */
[----:B------:R-:W-:Y:S01]  /*2d30*/  FMUL R15, R12, UR6 ;  /* 0x000000060c0f7c20 */ /* 0x000fe20008400000 */
[----:B------:R-:W-:Y:S01]  /*2d40*/  FMUL R19, R14, UR6 ;  /* 0x000000060e137c20 */ /* 0x000fe20008400000 */
        /* <DEDUP_REMOVED lines=10> */
[----:B------:R0:W-:Y:S04]  /*2df0*/  STG.E desc[UR10][R4.64], R13 ;  /* 0x0000000d04007986 */ /* 0x0001e8000c10190a */
[----:B------:R1:W-:Y:S04]  /*2e00*/  STG.E desc[UR10][R4.64+0x4], R15 ;  /* 0x0000040f04007986 */ /* 0x0003e8000c10190a */
[----:B------:R-:W-:Y:S04]  /*2e10*/  STG.E desc[UR10][R4.64+0x8], R67 ;  /* 0x0000084304007986 */ /* 0x000fe8000c10190a */
[----:B------:R2:W-:Y:S04]  /*2e20*/  STG.E desc[UR10][R4.64+0xc], R19 ;  /* 0x00000c1304007986 */ /* 0x0005e8000c10190a */
[----:B------:R-:W-:Y:S04]  /*2e30*/  STG.E desc[UR10][R4.64+0x10], R59 ;  /* 0x0000103b04007986 */ /* 0x000fe8000c10190a */
[----:B------:R-:W-:Y:S04]  /*2e40*/  STG.E desc[UR10][R4.64+0x14], R25 ;  /* 0x0000141904007986 */ /* 0x000fe8000c10190a */
        /* <DEDUP_REMOVED lines=31> */
[----:B------:R-:W-:Y:S01]  /*3040*/  FFMA R25, R50, UR7, R25 ;  /* 0x0000000732197c23 */ /* 0x000fe20008000019 */
[----:B------:R-:W-:Y:S04]  /*3050*/  STG.E desc[UR10][R8.64], R37 ;  /* 0x0000002508007986 */ /* 0x000fe8000c10190a */
[----:B------:R0:W-:Y:S04]  /*3060*/  STG.E desc[UR10][R8.64+0x4], R13 ;  /* 0x0000040d08007986 */ /* 0x0001e8000c10190a */
[----:B------:R-:W-:Y:S04]  /*3070*/  STG.E desc[UR10][R8.64+0x8], R83 ;  /* 0x0000085308007986 */ /* 0x000fe8000c10190a */
[----:B------:R-:W-:Y:S04]  /*3080*/  STG.E desc[UR10][R8.64+0xc], R15 ;  /* 0x00000c0f08007986 */ /* 0x000fe8000c10190a */
[----:B------:R-:W-:Y:S04]  /*3090*/  STG.E desc[UR10][R8.64+0x10], R87 ;  /* 0x0000105708007986 */ /* 0x000fe8000c10190a */
[----:B------:R1:W-:Y:S04]  /*30a0*/  STG.E desc[UR10][R8.64+0x14], R19 ;  /* 0x0000141308007986 */ /* 0x0003e8000c10190a */
[----:B------:R-:W-:Y:S04]  /*30b0*/  STG.E desc[UR10][R8.64+0x18], R89 ;  /* 0x0000185908007986 */ /* 0x000fe8000c10190a */
[----:B------:R2:W-:Y:S04]  /*30c0*/  STG.E desc[UR10][R8.64+0x1c], R25 ;  /* 0x00001c1908007986 */ /* 0x0005e8000c10190a */
[----:B------:R-:W3:Y:S04]  /*30d0*/  LDG.E R6, desc[UR10][R4.64] ;  /* 0x0000000a04067981 */ /* 0x000ee8000c1e1900 */
[----:B------:R-:W4:Y:S04]  /*30e0*/  LDG.E R10, desc[UR10][R4.64+0x4] ;  /* 0x0000040a040a7981 */ /* 0x000f28000c1e1900 */
[----:B------:R-:W5:Y:S04]  /*30f0*/  LDG.E R12, desc[UR10][R4.64+0x8] ;  /* 0x0000080a040c7981 */ /* 0x000f68000c1e1900 */
[----:B------:R-:W5:Y:S04]  /*3100*/  LDG.E R14, desc[UR10][R4.64+0xc] ;  /* 0x00000c0a040e7981 */ /* 0x000f68000c1e1900 */
[----:B------:R-:W5:Y:S04]  /*3110*/  LDG.E R16, desc[UR10][R4.64+0x10] ;  /* 0x0000100a04107981 */ /* 0x000f68000c1e1900 */
[----:B------:R-:W5:Y:S04]  /*3120*/  LDG.E R24, desc[UR10][R4.64+0x14] ;  /* 0x0000140a04187981 */ /* 0x000f68000c1e1900 */
[----:B------:R-:W5:Y:S04]  /*3130*/  LDG.E R26, desc[UR10][R4.64+0x18] ;  /* 0x0000180a041a7981 */ /* 0x000f68000c1e1900 */
[----:B------:R-:W5:Y:S01]  /*3140*/  LDG.E R27, desc[UR10][R4.64+0x1c] ;  /* 0x00001c0a041b7981 */ /* 0x000f62000c1e1900 */
[----:B------:R-:W-:-:S04]  /*3150*/  IADD3 R28, PT, PT, R28, R3, RZ ;  /* 0x000000031c1c7210 */ /* 0x000fc80007ffe0ff */
[--C-:B0-----:R-:W-:Y:S02]  /*3160*/  SHF.R.S32.HI R13, RZ, 0x1f, R28.reuse ;  /* 0x0000001fff0d7819 */ /* 0x101fe4000001141c */
[----:B-1----:R-:W-:-:S04]  /*3170*/  IADD3 R19, P0, P1, R11, R0, R28 ;  /* 0x000000000b137210 */ /* 0x002fc8000791e01c */
[----:B------:R-:W-:Y:S02]  /*3180*/  IADD3.X R30, PT, PT, RZ, R2, R13, P0, P1 ;  /* 0x00000002ff1e7210 */ /* 0x000fe400007e240d */
[----:B--2---:R-:W-:Y:S01]  /*3190*/  LEA R8, P0, R19, UR4, 0x2 ;  /* 0x0000000413087c11 */ /* 0x004fe2000f8010ff */
[----:B---3--:R-:W-:-:S04]  /*31a0*/  FMUL R9, R6, UR6 ;  /* 0x0000000606097c20 */ /* 0x008fc80008400000 */
[----:B------:R-:W-:Y:S01]  /*31b0*/  FFMA R13, R36, UR7, R9 ;  /* 0x00000007240d7c23 */ /* 0x000fe20008000009 */
[----:B------:R-:W-:Y:S01]  /*31c0*/  LEA.HI.X R9, R19, UR5, R30, 0x2, P0 ;  /* 0x0000000513097c11 */ /* 0x000fe200080f141e */
[----:B----4-:R-:W-:Y:S01]  /*31d0*/  FMUL R15, R10, UR6 ;  /* 0x000000060a0f7c20 */ /* 0x010fe20008400000 */
[----:B-----5:R-:W-:Y:S01]  /*31e0*/  FMUL R12, R12, UR6 ;  /* 0x000000060c0c7c20 */ /* 0x020fe20008400000 */
        /* <DEDUP_REMOVED lines=13> */
[----:B------:R-:W-:Y:S04]  /*32c0*/  STG.E desc[UR10][R4.64+0x4], R15 ;  /* 0x0000040f04007986 */ /* 0x000fe8000c10190a */
[----:B------:R-:W-:Y:S04]  /*32d0*/  STG.E desc[UR10][R4.64+0x8], R39 ;  /* 0x0000082704007986 */ /* 0x000fe8000c10190a */
[----:B------:R0:W-:Y:S04]  /*32e0*/  STG.E desc[UR10][R4.64+0xc], R19 ;  /* 0x00000c1304007986 */ /* 0x0001e8000c10190a */
[----:B------:R-:W-:Y:S04]  /*32f0*/  STG.E desc[UR10][R4.64+0x10], R17 ;  /* 0x0000101104007986 */ /* 0x000fe8000c10190a */
[----:B------:R-:W-:Y:S04]  /*3300*/  STG.E desc[UR10][R4.64+0x14], R25 ;  /* 0x0000141904007986 */ /* 0x000fe8000c10190a */
[----:B------:R-:W-:Y:S04]  /*3310*/  STG.E desc[UR10][R4.64+0x18], R91 ;  /* 0x0000185b04007986 */ /* 0x000fe8000c10190a */
[----:B------:R1:W-:Y:S04]  /*3320*/  STG.E desc[UR10][R4.64+0x1c], R27 ;  /* 0x00001c1b04007986 */ /* 0x0003e8000c10190a */
[----:B------:R-:W2:Y:S04]  /*3330*/  LDG.E R6, desc[UR10][R8.64] ;  /* 0x0000000a08067981 */ /* 0x000ea8000c1e1900 */
[----:B------:R-:W3:Y:S04]  /*3340*/  LDG.E R10, desc[UR10][R8.64+0x4] ;  /* 0x0000040a080a7981 */ /* 0x000ee8000c1e1900 */
[----:B0-----:R-:W4:Y:S04]  /*3350*/  LDG.E R19, desc[UR10][R8.64+0x18] ;  /* 0x0000180a08137981 */ /* 0x001f28000c1e1900 */
        /* <DEDUP_REMOVED lines=9> */
[----:B-1----:R-:W-:Y:S01]  /*33f0*/  LEA R4, P0, R15, UR4, 0x2 ;  /* 0x000000040f047c11 */ /* 0x002fe2000f8010ff */
[----:B--2---:R-:W-:Y:S01]  /*3400*/  FMUL R6, R6, UR6 ;  /* 0x0000000606067c20 */ /* 0x004fe20008400000 */
[----:B---3--:R-:W-:-:S03]  /*3410*/  FMUL R5, R10, UR6 ;  /* 0x000000060a057c20 */ /* 0x008fc60008400000 */
[----:B------:R-:W-:Y:S01]  /*3420*/  FFMA R23, R23, UR7, R6 ;  /* 0x0000000717177c23 */ /* 0x000fe20008000006 */
        /* <DEDUP_REMOVED lines=17> */
[----:B------:R-:W-:Y:S04]  /*3540*/  STG.E desc[UR10][R8.64+0xc], R15 ;  /* 0x00000c0f08007986 */ /* 0x000fe8000c10190a */
        /* <DEDUP_REMOVED lines=17> */
[----:B----4-:R-:W-:-:S04]  /*3660*/  FMUL R9, R6, UR6 ;  /* 0x0000000606097c20 */ /* 0x010fc80008400000 */
[----:B------:R-:W-:Y:S01]  /*3670*/  FFMA R13, R42, UR7, R9 ;  /* 0x000000072a0d7c23 */ /* 0x000fe20008000009 */
[----:B------:R-:W-:Y:S01]  /*3680*/  LEA.HI.X R9, R17, UR5, R26, 0x2, P0 ;  /* 0x0000000511097c11 */ /* 0x000fe200080f141a */
[----:B-----5:R-:W-:Y:S01]  /*3690*/  FMUL R6, R23, UR6 ;  /* 0x0000000617067c20 */ /* 0x020fe20008400000 */
        /* <DEDUP_REMOVED lines=22> */
[----:B------:R-:W5:Y:S04]  /*3800*/  LDG.E R10, desc[UR10][R8.64+0x4] ;  /* 0x0000040a080a7981 */ /* 0x000f68000c1e1900 */
[----:B------:R-:W3:Y:S04]  /*3810*/  LDG.E R12, desc[UR10][R8.64+0x8] ;  /* 0x0000080a080c7981 */ /* 0x000ee8000c1e1900 */
[----:B0-----:R-:W3:Y:S04]  /*3820*/  LDG.E R13, desc[UR10][R8.64+0xc] ;  /* 0x00000c0a080d7981 */ /* 0x001ee8000c1e1900 */
[----:B------:R-:W3:Y:S04]  /*3830*/  LDG.E R14, desc[UR10][R8.64+0x10] ;  /* 0x0000100a080e7981 */ /* 0x000ee8000c1e1900 */
[----:B-1----:R-:W3:Y:S04]  /*3840*/  LDG.E R15, desc[UR10][R8.64+0x14] ;  /* 0x0000140a080f7981 */ /* 0x002ee8000c1e1900 */
[----:B------:R-:W3:Y:S04]  /*3850*/  LDG.E R16, desc[UR10][R8.64+0x18] ;  /* 0x0000180a08107981 */ /* 0x000ee8000c1e1900 */
[----:B--2---:R-:W2:Y:S01]  /*3860*/  LDG.E R17, desc[UR10][R8.64+0x1c] ;  /* 0x00001c0a08117981 */ /* 0x004ea2000c1e1900 */
[----:B------:R-:W-:-:S04]  /*3870*/  IADD3 R3, PT, PT, R28, R3, RZ ;  /* 0x000000031c037210 */ /* 0x000fc80007ffe0ff */
[--C-:B------:R-:W-:Y:S02]  /*3880*/  IADD3 R0, P0, P1, R11, R0, R3.reuse ;  /* 0x000000000b007210 */ /* 0x100fe4000791e003 */
[----:B------:R-:W-:-:S04]  /*3890*/  SHF.R.S32.HI R3, RZ, 0x1f, R3 ;  /* 0x0000001fff037819 */ /* 0x000fc80000011403 */
[----:B------:R-:W-:Y:S02]  /*38a0*/  IADD3.X R11, PT, PT, RZ, R2, R3, P0, P1 ;  /* 0x00000002ff0b7210 */ /* 0x000fe400007e2403 */
[----:B------:R-:W-:Y:S01]  /*38b0*/  LEA R2, P0, R0, UR4, 0x2 ;  /* 0x0000000400027c11 */ /* 0x000fe2000f8010ff */
[----:B----4-:R-:W-:Y:S01]  /*38c0*/  FMUL R6, R6, UR6 ;  /* 0x0000000606067c20 */ /* 0x010fe20008400000 */
[----:B-----5:R-:W-:Y:S01]  /*38d0*/  FMUL R3, R10, UR6 ;  /* 0x000000060a037c20 */ /* 0x020fe20008400000 */
[----:B---3--:R-:W-:Y:S01]  /*38e0*/  FMUL R12, R12, UR6 ;  /* 0x000000060c0c7c20 */ /* 0x008fe20008400000 */
[----:B------:R-:W-:Y:S01]  /*38f0*/  FMUL R13, R13, UR6 ;  /* 0x000000060d0d7c20 */ /* 0x000fe20008400000 */
[----:B------:R-:W-:Y:S01]  /*3900*/  FMUL R14, R14, UR6 ;  /* 0x000000060e0e7c20 */ /* 0x000fe20008400000 */
[----:B------:R-:W-:Y:S01]  /*3910*/  FMUL R15, R15, UR6 ;  /* 0x000000060f0f7c20 */ /* 0x000fe20008400000 */
[----:B------:R-:W-:Y:S01]  /*3920*/  FMUL R16, R16, UR6 ;  /* 0x0000000610107c20 */ /* 0x000fe20008400000 */
[----:B--2---:R-:W-:Y:S01]  /*3930*/  FMUL R17, R17, UR6 ;  /* 0x0000000611117c20 */ /* 0x004fe20008400000 */
[----:B------:R-:W-:Y:S01]  /*3940*/  FFMA R21, R21, UR7, R6 ;  /* 0x0000000715157c23 */ /* 0x000fe20008000006 */
[----:B------:R-:W-:Y:S01]  /*3950*/  FFMA R5, R46, UR7, R3 ;  /* 0x000000072e057c23 */ /* 0x000fe20008000003 */
        /* <DEDUP_REMOVED lines=10> */
[----:B------:R-:W-:Y:S04]  /*3a00*/  STG.E desc[UR10][R8.64+0xc], R13 ;  /* 0x00000c0d08007986 */ /* 0x000fe8000c10190a */
[----:B------:R-:W-:Y:S04]  /*3a10*/  STG.E desc[UR10][R8.64+0x10], R61 ;  /* 0x0000103d08007986 */ /* 0x000fe8000c10190a */
[----:B------:R-:W-:Y:S04]  /*3a20*/  STG.E desc[UR10][R8.64+0x14], R15 ;  /* 0x0000140f08007986 */ /* 0x000fe8000c10190a */
[----:B------:R-:W-:Y:S04]  /*3a30*/  STG.E desc[UR10][R8.64+0x18], R63 ;  /* 0x0000183f08007986 */ /* 0x000fe8000c10190a */
[----:B------:R1:W-:Y:S04]  /*3a40*/  STG.E desc[UR10][R8.64+0x1c], R17 ;  /* 0x00001c1108007986 */ /* 0x0003e8000c10190a */
[----:B------:R-:W0:Y:S04]  /*3a50*/  LDG.E R0, desc[UR10][R2.64] ;  /* 0x0000000a02007981 */ /* 0x000e28000c1e1900 */
[----:B------:R-:W2:Y:S04]  /*3a60*/  LDG.E R4, desc[UR10][R2.64+0x4] ;  /* 0x0000040a02047981 */ /* 0x000ea8000c1e1900 */
[----:B------:R-:W3:Y:S04]  /*3a70*/  LDG.E R6, desc[UR10][R2.64+0x8] ;  /* 0x0000080a02067981 */ /* 0x000ee8000c1e1900 */
[----:B------:R-:W1:Y:S04]  /*3a80*/  LDG.E R10, desc[UR10][R2.64+0xc] ;  /* 0x00000c0a020a7981 */ /* 0x000e68000c1e1900 */
[----:B------:R-:W4:Y:S04]  /*3a90*/  LDG.E R12, desc[UR10][R2.64+0x10] ;  /* 0x0000100a020c7981 */ /* 0x000f28000c1e1900 */
[----:B------:R-:W5:Y:S04]  /*3aa0*/  LDG.E R14, desc[UR10][R2.64+0x14] ;  /* 0x0000140a020e7981 */ /* 0x000f68000c1e1900 */
[----:B------:R-:W5:Y:S04]  /*3ab0*/  LDG.E R16, desc[UR10][R2.64+0x18] ;  /* 0x0000180a02107981 */ /* 0x000f68000c1e1900 */
[----:B------:R-:W5:Y:S01]  /*3ac0*/  LDG.E R18, desc[UR10][R2.64+0x1c] ;  /* 0x00001c0a02127981 */ /* 0x000f62000c1e1900 */
[----:B0-----:R-:W-:Y:S01]  /*3ad0*/  FMUL R5, R0, UR6 ;  /* 0x0000000600057c20 */ /* 0x001fe20008400000 */
[----:B--2---:R-:W-:Y:S01]  /*3ae0*/  FMUL R11, R4, UR6 ;  /* 0x00000006040b7c20 */ /* 0x004fe20008400000 */
[----:B---3--:R-:W-:Y:S01]  /*3af0*/  FMUL R6, R6, UR6 ;  /* 0x0000000606067c20 */ /* 0x008fe20008400000 */
[----:B-1----:R-:W-:Y:S01]  /*3b00*/  FMUL R9, R10, UR6 ;  /* 0x000000060a097c20 */ /* 0x002fe20008400000 */
[----:B----4-:R-:W-:Y:S01]  /*3b10*/  FMUL R12, R12, UR6 ;  /* 0x000000060c0c7c20 */ /* 0x010fe20008400000 */
[----:B-----5:R-:W-:Y:S01]  /*3b20*/  FMUL R13, R14, UR6 ;  /* 0x000000060e0d7c20 */ /* 0x020fe20008400000 */
        /* <DEDUP_REMOVED lines=13> */
[----:B------:R-:W-:Y:S04]  /*3c00*/  STG.E desc[UR10][R2.64+0xc], R9 ;  /* 0x00000c0902007986 */ /* 0x000fe8000c10190a */
[----:B------:R-:W-:Y:S04]  /*3c10*/  STG.E desc[UR10][R2.64+0x10], R57 ;  /* 0x0000103902007986 */ /* 0x000fe8000c10190a */
[----:B------:R-:W-:Y:S04]  /*3c20*/  STG.E desc[UR10][R2.64+0x14], R13 ;  /* 0x0000140d02007986 */ /* 0x000fe8000c10190a */
[----:B------:R-:W-:Y:S04]  /*3c30*/  STG.E desc[UR10][R2.64+0x18], R69 ;  /* 0x0000184502007986 */ /* 0x000fe8000c10190a */
[----:B------:R-:W-:Y:S01]  /*3c40*/  STG.E desc[UR10][R2.64+0x1c], R15 ;  /* 0x00001c0f02007986 */ /* 0x000fe2000c10190a */
[----:B------:R-:W-:Y:S05]  /*3c50*/  EXIT ;  /* 0x000000000000794d */ /* 0x000fea0003800000 */
.L_x_2:
[----:B------:R-:W-:-:S00]  /*3c60*/  BRA `(.L_x_2) ;  /* 0xfffffffc00fc7947 */ /* 0x000fc0000383ffff */
[----:B------:R-:W-:-:S00]  /*3c70*/  NOP ;  /* 0x0000000000007918 */ /* 0x000fc00000000000 */
        /* <DEDUP_REMOVED lines=8> */
.L_x_3:


//--------------------- .nv.shared._ZN22gemm_computational_opt5sgemmILi128ELi128ELi8ELi8ELi8EEEvPfS1_S1_iiiff --------------------------
	.section	.nv.shared._ZN22gemm_computational_opt5sgemmILi128ELi128ELi8ELi8ELi8EEEvPfS1_S1_iiiff,"aw",@nobits
	.sectionflags	@""
	.align	4
.nv.shared._ZN22gemm_computational_opt5sgemmILi128ELi128ELi8ELi8ELi8EEEvPfS1_S1_iiiff:
	.zero		17408


//--------------------- .nv.shared.reserved.0     --------------------------
	.section	.nv.shared.reserved.0,"aw",@nobits
	.weak		__nv_reservedSMEM_offset_0_alias
	.size		__nv_reservedSMEM_offset_0_alias, 0, 64
	.other		__nv_reservedSMEM_offset_0_alias,@"STO_CUDA_RESERVED_SHARED STV_DEFAULT"
__nv_reservedSMEM_offset_0_alias:
	.zero		0
	.zero		64


//--------------------- .nv.constant0._ZN22gemm_computational_opt5sgemmILi128ELi128ELi8ELi8ELi8EEEvPfS1_S1_iiiff --------------------------
	.section	.nv.constant0._ZN22gemm_computational_opt5sgemmILi128ELi128ELi8ELi8ELi8EEEvPfS1_S1_iiiff,"a",@progbits
	.sectionflags	@""
	.align	4
.nv.constant0._ZN22gemm_computational_opt5sgemmILi128ELi128ELi8ELi8ELi8EEEvPfS1_S1_iiiff:
	.zero		940


//--------------------- SYMBOLS --------------------------

	.type		.nv.reservedSmem.offset0,@object
	.size		.nv.reservedSmem.offset0,0x4
	.type		.nv.reservedSmem.cap,@object
	.size		.nv.reservedSmem.cap,0x4
